//
// Generated by NVIDIA NVVM Compiler
//
// Compiler Build ID: CL-36424714
// Cuda compilation tools, release 13.0, V13.0.88
// Based on NVVM 20.0.0
//

.version 9.0
.target sm_100
.address_size 64

	// .globl	_Z10initCurandP17curandStateXORWOWy
.func  (.param .b64 func_retval0) __internal_accurate_pow
(
	.param .b64 __internal_accurate_pow_param_0
)
;
.global .align 4 .b8 precalc_xorwow_matrix[102400];
.global .align 4 .b8 precalc_xorwow_offset_matrix[102400];
.global .align 4 .b8 mrg32k3aM1[2304];
.global .align 4 .b8 mrg32k3aM2[2304];
.global .align 4 .b8 mrg32k3aM1SubSeq[2016];
.global .align 4 .b8 mrg32k3aM2SubSeq[2016];
.global .align 4 .b8 mrg32k3aM1Seq[2304];
.global .align 4 .b8 mrg32k3aM2Seq[2304];
.const .align 8 .b8 __cr_lgamma_table[72];

.visible .entry _Z10initCurandP17curandStateXORWOWy(
	.param .u64 .ptr .align 1 _Z10initCurandP17curandStateXORWOWy_param_0,
	.param .u64 _Z10initCurandP17curandStateXORWOWy_param_1
)
{
	.reg .pred 	%p<24>;
	.reg .b32 	%r<419>;
	.reg .b64 	%rd<19>;

	ld.param.u64 	%rd8, [_Z10initCurandP17curandStateXORWOWy_param_0];
	ld.param.u64 	%rd9, [_Z10initCurandP17curandStateXORWOWy_param_1];
	cvta.to.global.u64 	%rd10, %rd8;
	mov.u32 	%r182, %ctaid.x;
	mov.u32 	%r183, %ntid.x;
	mov.u32 	%r184, %tid.x;
	mov.u32 	%r185, %ctaid.y;
	mov.u32 	%r186, %ntid.y;
	mov.u32 	%r187, %tid.y;
	mad.lo.s32 	%r188, %r185, %r186, %r187;
	mov.u32 	%r189, %nctaid.x;
	mad.lo.s32 	%r190, %r188, %r189, %r182;
	mad.lo.s32 	%r191, %r190, %r183, %r184;
	cvt.s64.s32 	%rd18, %r191;
	mul.wide.s32 	%rd11, %r191, 48;
	add.s64 	%rd2, %rd10, %rd11;
	cvt.u32.u64 	%r192, %rd9;
	xor.b32  	%r193, %r192, -1429050551;
	mul.lo.s32 	%r194, %r193, 1099087573;
	{ .reg .b32 tmp; mov.b64 {tmp, %r195}, %rd9; }
	xor.b32  	%r196, %r195, -136515619;
	mul.lo.s32 	%r197, %r196, -1703105765;
	add.s32 	%r198, %r194, %r197;
	add.s32 	%r199, %r198, 6615241;
	add.s32 	%r200, %r194, 123456789;
	st.global.v2.u32 	[%rd2], {%r199, %r200};
	xor.b32  	%r201, %r194, 362436069;
	add.s32 	%r202, %r197, 521288629;
	st.global.v2.u32 	[%rd2+8], {%r201, %r202};
	xor.b32  	%r203, %r197, 88675123;
	add.s32 	%r204, %r194, 5783321;
	st.global.v2.u32 	[%rd2+16], {%r203, %r204};
	setp.eq.s32 	%p1, %r191, 0;
	@%p1 bra 	$L__BB0_42;
	mov.b32 	%r325, 0;
$L__BB0_2:
	and.b64  	%rd4, %rd18, 3;
	setp.eq.s64 	%p2, %rd4, 0;
	@%p2 bra 	$L__BB0_41;
	mul.wide.u32 	%rd12, %r325, 3200;
	mov.u64 	%rd13, precalc_xorwow_matrix;
	add.s64 	%rd5, %rd13, %rd12;
	cvt.u32.u64 	%r2, %rd4;
	mov.b32 	%r326, 0;
$L__BB0_4:
	mov.b32 	%r339, 0;
	mov.u32 	%r340, %r339;
	mov.u32 	%r341, %r339;
	mov.u32 	%r342, %r339;
	mov.u32 	%r343, %r339;
	mov.u32 	%r332, %r339;
$L__BB0_5:
	mul.wide.u32 	%rd14, %r332, 4;
	add.s64 	%rd15, %rd2, %rd14;
	ld.global.u32 	%r10, [%rd15+4];
	shl.b32 	%r11, %r332, 5;
	mov.b32 	%r338, 0;
$L__BB0_6:
	.pragma "nounroll";
	shr.u32 	%r209, %r10, %r338;
	and.b32  	%r210, %r209, 1;
	setp.eq.b32 	%p3, %r210, 1;
	not.pred 	%p4, %p3;
	add.s32 	%r211, %r11, %r338;
	mul.lo.s32 	%r212, %r211, 5;
	mul.wide.u32 	%rd16, %r212, 4;
	add.s64 	%rd6, %rd5, %rd16;
	@%p4 bra 	$L__BB0_8;
	ld.global.u32 	%r213, [%rd6];
	xor.b32  	%r343, %r343, %r213;
	ld.global.u32 	%r214, [%rd6+4];
	xor.b32  	%r342, %r342, %r214;
	ld.global.u32 	%r215, [%rd6+8];
	xor.b32  	%r341, %r341, %r215;
	ld.global.u32 	%r216, [%rd6+12];
	xor.b32  	%r340, %r340, %r216;
	ld.global.u32 	%r217, [%rd6+16];
	xor.b32  	%r339, %r339, %r217;
$L__BB0_8:
	and.b32  	%r219, %r209, 2;
	setp.eq.s32 	%p5, %r219, 0;
	@%p5 bra 	$L__BB0_10;
	ld.global.u32 	%r220, [%rd6+20];
	xor.b32  	%r343, %r343, %r220;
	ld.global.u32 	%r221, [%rd6+24];
	xor.b32  	%r342, %r342, %r221;
	ld.global.u32 	%r222, [%rd6+28];
	xor.b32  	%r341, %r341, %r222;
	ld.global.u32 	%r223, [%rd6+32];
	xor.b32  	%r340, %r340, %r223;
	ld.global.u32 	%r224, [%rd6+36];
	xor.b32  	%r339, %r339, %r224;
$L__BB0_10:
	and.b32  	%r226, %r209, 4;
	setp.eq.s32 	%p6, %r226, 0;
	@%p6 bra 	$L__BB0_12;
	ld.global.u32 	%r227, [%rd6+40];
	xor.b32  	%r343, %r343, %r227;
	ld.global.u32 	%r228, [%rd6+44];
	xor.b32  	%r342, %r342, %r228;
	ld.global.u32 	%r229, [%rd6+48];
	xor.b32  	%r341, %r341, %r229;
	ld.global.u32 	%r230, [%rd6+52];
	xor.b32  	%r340, %r340, %r230;
	ld.global.u32 	%r231, [%rd6+56];
	xor.b32  	%r339, %r339, %r231;
$L__BB0_12:
	and.b32  	%r233, %r209, 8;
	setp.eq.s32 	%p7, %r233, 0;
	@%p7 bra 	$L__BB0_14;
	ld.global.u32 	%r234, [%rd6+60];
	xor.b32  	%r343, %r343, %r234;
	ld.global.u32 	%r235, [%rd6+64];
	xor.b32  	%r342, %r342, %r235;
	ld.global.u32 	%r236, [%rd6+68];
	xor.b32  	%r341, %r341, %r236;
	ld.global.u32 	%r237, [%rd6+72];
	xor.b32  	%r340, %r340, %r237;
	ld.global.u32 	%r238, [%rd6+76];
	xor.b32  	%r339, %r339, %r238;
$L__BB0_14:
	and.b32  	%r240, %r209, 16;
	setp.eq.s32 	%p8, %r240, 0;
	@%p8 bra 	$L__BB0_16;
	ld.global.u32 	%r241, [%rd6+80];
	xor.b32  	%r343, %r343, %r241;
	ld.global.u32 	%r242, [%rd6+84];
	xor.b32  	%r342, %r342, %r242;
	ld.global.u32 	%r243, [%rd6+88];
	xor.b32  	%r341, %r341, %r243;
	ld.global.u32 	%r244, [%rd6+92];
	xor.b32  	%r340, %r340, %r244;
	ld.global.u32 	%r245, [%rd6+96];
	xor.b32  	%r339, %r339, %r245;
$L__BB0_16:
	and.b32  	%r247, %r209, 32;
	setp.eq.s32 	%p9, %r247, 0;
	@%p9 bra 	$L__BB0_18;
	ld.global.u32 	%r248, [%rd6+100];
	xor.b32  	%r343, %r343, %r248;
	ld.global.u32 	%r249, [%rd6+104];
	xor.b32  	%r342, %r342, %r249;
	ld.global.u32 	%r250, [%rd6+108];
	xor.b32  	%r341, %r341, %r250;
	ld.global.u32 	%r251, [%rd6+112];
	xor.b32  	%r340, %r340, %r251;
	ld.global.u32 	%r252, [%rd6+116];
	xor.b32  	%r339, %r339, %r252;
$L__BB0_18:
	and.b32  	%r254, %r209, 64;
	setp.eq.s32 	%p10, %r254, 0;
	@%p10 bra 	$L__BB0_20;
	ld.global.u32 	%r255, [%rd6+120];
	xor.b32  	%r343, %r343, %r255;
	ld.global.u32 	%r256, [%rd6+124];
	xor.b32  	%r342, %r342, %r256;
	ld.global.u32 	%r257, [%rd6+128];
	xor.b32  	%r341, %r341, %r257;
	ld.global.u32 	%r258, [%rd6+132];
	xor.b32  	%r340, %r340, %r258;
	ld.global.u32 	%r259, [%rd6+136];
	xor.b32  	%r339, %r339, %r259;
$L__BB0_20:
	and.b32  	%r261, %r209, 128;
	setp.eq.s32 	%p11, %r261, 0;
	@%p11 bra 	$L__BB0_22;
	ld.global.u32 	%r262, [%rd6+140];
	xor.b32  	%r343, %r343, %r262;
	ld.global.u32 	%r263, [%rd6+144];
	xor.b32  	%r342, %r342, %r263;
	ld.global.u32 	%r264, [%rd6+148];
	xor.b32  	%r341, %r341, %r264;
	ld.global.u32 	%r265, [%rd6+152];
	xor.b32  	%r340, %r340, %r265;
	ld.global.u32 	%r266, [%rd6+156];
	xor.b32  	%r339, %r339, %r266;
$L__BB0_22:
	and.b32  	%r268, %r209, 256;
	setp.eq.s32 	%p12, %r268, 0;
	@%p12 bra 	$L__BB0_24;
	ld.global.u32 	%r269, [%rd6+160];
	xor.b32  	%r343, %r343, %r269;
	ld.global.u32 	%r270, [%rd6+164];
	xor.b32  	%r342, %r342, %r270;
	ld.global.u32 	%r271, [%rd6+168];
	xor.b32  	%r341, %r341, %r271;
	ld.global.u32 	%r272, [%rd6+172];
	xor.b32  	%r340, %r340, %r272;
	ld.global.u32 	%r273, [%rd6+176];
	xor.b32  	%r339, %r339, %r273;
$L__BB0_24:
	and.b32  	%r275, %r209, 512;
	setp.eq.s32 	%p13, %r275, 0;
	@%p13 bra 	$L__BB0_26;
	ld.global.u32 	%r276, [%rd6+180];
	xor.b32  	%r343, %r343, %r276;
	ld.global.u32 	%r277, [%rd6+184];
	xor.b32  	%r342, %r342, %r277;
	ld.global.u32 	%r278, [%rd6+188];
	xor.b32  	%r341, %r341, %r278;
	ld.global.u32 	%r279, [%rd6+192];
	xor.b32  	%r340, %r340, %r279;
	ld.global.u32 	%r280, [%rd6+196];
	xor.b32  	%r339, %r339, %r280;
$L__BB0_26:
	and.b32  	%r282, %r209, 1024;
	setp.eq.s32 	%p14, %r282, 0;
	@%p14 bra 	$L__BB0_28;
	ld.global.u32 	%r283, [%rd6+200];
	xor.b32  	%r343, %r343, %r283;
	ld.global.u32 	%r284, [%rd6+204];
	xor.b32  	%r342, %r342, %r284;
	ld.global.u32 	%r285, [%rd6+208];
	xor.b32  	%r341, %r341, %r285;
	ld.global.u32 	%r286, [%rd6+212];
	xor.b32  	%r340, %r340, %r286;
	ld.global.u32 	%r287, [%rd6+216];
	xor.b32  	%r339, %r339, %r287;
$L__BB0_28:
	and.b32  	%r289, %r209, 2048;
	setp.eq.s32 	%p15, %r289, 0;
	@%p15 bra 	$L__BB0_30;
	ld.global.u32 	%r290, [%rd6+220];
	xor.b32  	%r343, %r343, %r290;
	ld.global.u32 	%r291, [%rd6+224];
	xor.b32  	%r342, %r342, %r291;
	ld.global.u32 	%r292, [%rd6+228];
	xor.b32  	%r341, %r341, %r292;
	ld.global.u32 	%r293, [%rd6+232];
	xor.b32  	%r340, %r340, %r293;
	ld.global.u32 	%r294, [%rd6+236];
	xor.b32  	%r339, %r339, %r294;
$L__BB0_30:
	and.b32  	%r296, %r209, 4096;
	setp.eq.s32 	%p16, %r296, 0;
	@%p16 bra 	$L__BB0_32;
	ld.global.u32 	%r297, [%rd6+240];
	xor.b32  	%r343, %r343, %r297;
	ld.global.u32 	%r298, [%rd6+244];
	xor.b32  	%r342, %r342, %r298;
	ld.global.u32 	%r299, [%rd6+248];
	xor.b32  	%r341, %r341, %r299;
	ld.global.u32 	%r300, [%rd6+252];
	xor.b32  	%r340, %r340, %r300;
	ld.global.u32 	%r301, [%rd6+256];
	xor.b32  	%r339, %r339, %r301;
$L__BB0_32:
	and.b32  	%r303, %r209, 8192;
	setp.eq.s32 	%p17, %r303, 0;
	@%p17 bra 	$L__BB0_34;
	ld.global.u32 	%r304, [%rd6+260];
	xor.b32  	%r343, %r343, %r304;
	ld.global.u32 	%r305, [%rd6+264];
	xor.b32  	%r342, %r342, %r305;
	ld.global.u32 	%r306, [%rd6+268];
	xor.b32  	%r341, %r341, %r306;
	ld.global.u32 	%r307, [%rd6+272];
	xor.b32  	%r340, %r340, %r307;
	ld.global.u32 	%r308, [%rd6+276];
	xor.b32  	%r339, %r339, %r308;
$L__BB0_34:
	and.b32  	%r310, %r209, 16384;
	setp.eq.s32 	%p18, %r310, 0;
	@%p18 bra 	$L__BB0_36;
	ld.global.u32 	%r311, [%rd6+280];
	xor.b32  	%r343, %r343, %r311;
	ld.global.u32 	%r312, [%rd6+284];
	xor.b32  	%r342, %r342, %r312;
	ld.global.u32 	%r313, [%rd6+288];
	xor.b32  	%r341, %r341, %r313;
	ld.global.u32 	%r314, [%rd6+292];
	xor.b32  	%r340, %r340, %r314;
	ld.global.u32 	%r315, [%rd6+296];
	xor.b32  	%r339, %r339, %r315;
$L__BB0_36:
	and.b32  	%r317, %r209, 32768;
	setp.eq.s32 	%p19, %r317, 0;
	@%p19 bra 	$L__BB0_38;
	ld.global.u32 	%r318, [%rd6+300];
	xor.b32  	%r343, %r343, %r318;
	ld.global.u32 	%r319, [%rd6+304];
	xor.b32  	%r342, %r342, %r319;
	ld.global.u32 	%r320, [%rd6+308];
	xor.b32  	%r341, %r341, %r320;
	ld.global.u32 	%r321, [%rd6+312];
	xor.b32  	%r340, %r340, %r321;
	ld.global.u32 	%r322, [%rd6+316];
	xor.b32  	%r339, %r339, %r322;
$L__BB0_38:
	add.s32 	%r338, %r338, 16;
	setp.ne.s32 	%p20, %r338, 32;
	@%p20 bra 	$L__BB0_6;
	mad.lo.s32 	%r323, %r332, -31, %r11;
	add.s32 	%r332, %r323, 1;
	setp.ne.s32 	%p21, %r332, 5;
	@%p21 bra 	$L__BB0_5;
	st.global.u32 	[%rd2+4], %r343;
	st.global.u32 	[%rd2+8], %r342;
	st.global.u32 	[%rd2+12], %r341;
	st.global.u32 	[%rd2+16], %r340;
	st.global.u32 	[%rd2+20], %r339;
	add.s32 	%r326, %r326, 1;
	setp.lt.u32 	%p22, %r326, %r2;
	@%p22 bra 	$L__BB0_4;
$L__BB0_41:
	shr.u64 	%rd7, %rd18, 2;
	add.s32 	%r325, %r325, 1;
	setp.gt.u64 	%p23, %rd18, 3;
	mov.u64 	%rd18, %rd7;
	@%p23 bra 	$L__BB0_2;
$L__BB0_42:
	mov.b32 	%r324, 0;
	st.global.v2.u32 	[%rd2+24], {%r324, %r324};
	st.global.u32 	[%rd2+32], %r324;
	mov.b64 	%rd17, 0;
	st.global.u64 	[%rd2+40], %rd17;
	ret;

}
	// .globl	_Z12updateKernelPbS_P17curandStateXORWOW
.visible .entry _Z12updateKernelPbS_P17curandStateXORWOW(
	.param .u64 .ptr .align 1 _Z12updateKernelPbS_P17curandStateXORWOW_param_0,
	.param .u64 .ptr .align 1 _Z12updateKernelPbS_P17curandStateXORWOW_param_1,
	.param .u64 .ptr .align 1 _Z12updateKernelPbS_P17curandStateXORWOW_param_2
)
{
	.reg .pred 	%p<9>;
	.reg .b16 	%rs<6>;
	.reg .b32 	%r<75>;
	.reg .b32 	%f<4>;
	.reg .b64 	%rd<22>;
	.reg .b64 	%fd<12>;

	ld.param.u64 	%rd3, [_Z12updateKernelPbS_P17curandStateXORWOW_param_0];
	ld.param.u64 	%rd2, [_Z12updateKernelPbS_P17curandStateXORWOW_param_1];
	ld.param.u64 	%rd4, [_Z12updateKernelPbS_P17curandStateXORWOW_param_2];
	cvta.to.global.u64 	%rd5, %rd4;
	mov.u32 	%r20, %ctaid.x;
	mov.u32 	%r21, %ntid.x;
	mov.u32 	%r22, %tid.x;
	mad.lo.s32 	%r1, %r20, %r21, %r22;
	mov.u32 	%r23, %ctaid.y;
	mov.u32 	%r24, %ntid.y;
	mov.u32 	%r25, %tid.y;
	mad.lo.s32 	%r26, %r23, %r24, %r25;
	mov.u32 	%r27, %nctaid.x;
	mul.lo.s32 	%r28, %r27, %r21;
	mad.lo.s32 	%r29, %r28, %r26, %r1;
	mul.wide.s32 	%rd6, %r29, 48;
	add.s64 	%rd1, %rd5, %rd6;
	ld.global.v2.u32 	{%r74, %r73}, [%rd1];
	ld.global.v2.u32 	{%r4, %r5}, [%rd1+8];
	ld.global.v2.u32 	{%r6, %r7}, [%rd1+16];
	ld.global.v2.u32 	{%r8, %r9}, [%rd1+24];
	ld.global.f32 	%f1, [%rd1+32];
	ld.global.f64 	%fd1, [%rd1+40];
	add.s32 	%r30, %r1, 1023;
	cvta.to.global.u64 	%rd7, %rd3;
	shr.s32 	%r31, %r30, 31;
	shr.u32 	%r32, %r31, 22;
	add.s32 	%r33, %r30, %r32;
	and.b32  	%r34, %r33, -1024;
	sub.s32 	%r35, %r30, %r34;
	shl.b32 	%r10, %r26, 10;
	add.s32 	%r36, %r10, 1047552;
	and.b32  	%r37, %r36, 1047552;
	add.s32 	%r38, %r35, %r37;
	cvt.s64.s32 	%rd8, %r38;
	add.s64 	%rd9, %rd7, %rd8;
	ld.global.u8 	%rs1, [%rd9];
	setp.ne.s16 	%p1, %rs1, 0;
	selp.u32 	%r39, 1, 0, %p1;
	add.s32 	%r40, %r1, 1025;
	shr.s32 	%r41, %r40, 31;
	shr.u32 	%r42, %r41, 22;
	add.s32 	%r43, %r40, %r42;
	and.b32  	%r44, %r43, -1024;
	sub.s32 	%r45, %r40, %r44;
	add.s32 	%r46, %r45, %r37;
	cvt.s64.s32 	%rd10, %r46;
	add.s64 	%rd11, %rd7, %rd10;
	ld.global.u8 	%rs2, [%rd11];
	setp.ne.s16 	%p2, %rs2, 0;
	selp.u32 	%r47, 1, 0, %p2;
	add.s32 	%r48, %r39, %r47;
	add.s32 	%r49, %r10, 1024;
	and.b32  	%r50, %r49, 1047552;
	add.s32 	%r51, %r35, %r50;
	cvt.s64.s32 	%rd12, %r51;
	add.s64 	%rd13, %rd7, %rd12;
	ld.global.u8 	%rs3, [%rd13];
	setp.ne.s16 	%p3, %rs3, 0;
	selp.u32 	%r52, 1, 0, %p3;
	add.s32 	%r53, %r48, %r52;
	add.s32 	%r54, %r45, %r50;
	cvt.s64.s32 	%rd14, %r54;
	add.s64 	%rd15, %rd7, %rd14;
	ld.global.u8 	%rs4, [%rd15];
	setp.ne.s16 	%p4, %rs4, 0;
	selp.u32 	%r55, 1, 0, %p4;
	add.s32 	%r11, %r53, %r55;
	setp.eq.s32 	%p5, %r11, 0;
	mov.u32 	%r69, %r7;
	mov.u32 	%r70, %r6;
	mov.u32 	%r71, %r5;
	mov.u32 	%r72, %r4;
	@%p5 bra 	$L__BB1_3;
	shr.u32 	%r56, %r73, 2;
	xor.b32  	%r57, %r56, %r73;
	shl.b32 	%r58, %r7, 4;
	shl.b32 	%r59, %r57, 1;
	xor.b32  	%r60, %r58, %r59;
	xor.b32  	%r61, %r60, %r7;
	xor.b32  	%r69, %r61, %r57;
	add.s32 	%r74, %r74, 362437;
	add.s32 	%r62, %r69, %r74;
	cvt.rn.f32.u32 	%f2, %r62;
	fma.rn.f32 	%f3, %f2, 0f2F800000, 0f2F000000;
	cvt.f64.f32 	%fd2, %f3;
	cvt.rn.f64.u32 	%fd3, %r11;
	mov.f64 	%fd4, 0d3FE6786C226809D4;
	{
	.reg .b32 %temp; 
	mov.b64 	{%temp, %r63}, %fd4;
	}
	{
	.reg .b32 %temp; 
	mov.b64 	{%temp, %r64}, %fd3;
	}
	shr.u32 	%r65, %r64, 20;
	and.b32  	%r66, %r65, 2047;
	add.s32 	%r67, %r66, -1012;
	mov.b64 	%rd16, %fd3;
	shl.b64 	%rd17, %rd16, %r67;
	setp.eq.s64 	%p6, %rd17, -9223372036854775808;
	{ // callseq 0, 0
	.param .b64 param0;
	st.param.f64 	[param0], %fd3;
	.param .b64 retval0;
	call.uni (retval0), 
	__internal_accurate_pow, 
	(
	param0
	);
	ld.param.f64 	%fd5, [retval0];
	} // callseq 0
	setp.lt.s32 	%p7, %r63, 0;
	neg.f64 	%fd7, %fd5;
	selp.f64 	%fd8, %fd7, %fd5, %p6;
	selp.f64 	%fd9, %fd8, %fd5, %p7;
	mov.f64 	%fd10, 0d3FF0000000000000;
	sub.f64 	%fd11, %fd10, %fd9;
	setp.leu.f64 	%p8, %fd11, %fd2;
	mov.u32 	%r70, %r7;
	mov.u32 	%r71, %r6;
	mov.u32 	%r72, %r5;
	mov.u32 	%r73, %r4;
	@%p8 bra 	$L__BB1_3;
	add.s32 	%r68, %r10, %r1;
	cvt.s64.s32 	%rd19, %r68;
	cvta.to.global.u64 	%rd20, %rd2;
	add.s64 	%rd21, %rd20, %rd19;
	mov.b16 	%rs5, 1;
	st.global.u8 	[%rd21], %rs5;
$L__BB1_3:
	st.global.v2.u32 	[%rd1], {%r74, %r73};
	st.global.v2.u32 	[%rd1+8], {%r72, %r71};
	st.global.v2.u32 	[%rd1+16], {%r70, %r69};
	st.global.v2.u32 	[%rd1+24], {%r8, %r9};
	st.global.f32 	[%rd1+32], %f1;
	st.global.f64 	[%rd1+40], %fd1;
	ret;

}
.func  (.param .b64 func_retval0) __internal_accurate_pow(
	.param .b64 __internal_accurate_pow_param_0
)
{
	.reg .pred 	%p<8>;
	.reg .b32 	%r<46>;
	.reg .b32 	%f<3>;
	.reg .b64 	%fd<109>;

	ld.param.f64 	%fd10, [__internal_accurate_pow_param_0];
	mov.f64 	%fd11, 0d3FE6786C226809D4;
	{
	.reg .b32 %temp; 
	mov.b64 	{%temp, %r8}, %fd11;
	}
	{
	.reg .b32 %temp; 
	mov.b64 	{%r9, %temp}, %fd11;
	}
	shr.u32 	%r10, %r8, 20;
	setp.lt.u32 	%p1, %r8, 1048576;
	mov.f64 	%fd12, 0d4346786C226809D4;
	{
	.reg .b32 %temp; 
	mov.b64 	{%temp, %r11}, %fd12;
	}
	{
	.reg .b32 %temp; 
	mov.b64 	{%r12, %temp}, %fd12;
	}
	shr.u32 	%r13, %r11, 20;
	add.s32 	%r14, %r13, -54;
	selp.b32 	%r15, %r12, %r9, %p1;
	selp.b32 	%r16, %r11, %r8, %p1;
	selp.b32 	%r1, %r14, %r10, %p1;
	add.s32 	%r45, %r1, -1023;
	and.b32  	%r17, %r16, -2146435073;
	or.b32  	%r18, %r17, 1072693248;
	mov.b64 	%fd107, {%r15, %r18};
	setp.lt.u32 	%p2, %r18, 1073127583;
	@%p2 bra 	$L__BB2_2;
	{
	.reg .b32 %temp; 
	mov.b64 	{%r19, %temp}, %fd107;
	}
	{
	.reg .b32 %temp; 
	mov.b64 	{%temp, %r20}, %fd107;
	}
	add.s32 	%r21, %r20, -1048576;
	mov.b64 	%fd107, {%r19, %r21};
	add.s32 	%r45, %r1, -1022;
$L__BB2_2:
	add.f64 	%fd13, %fd107, 0dBFF0000000000000;
	add.f64 	%fd14, %fd107, 0d3FF0000000000000;
	rcp.approx.ftz.f64 	%fd15, %fd14;
	neg.f64 	%fd16, %fd14;
	fma.rn.f64 	%fd17, %fd16, %fd15, 0d3FF0000000000000;
	fma.rn.f64 	%fd18, %fd17, %fd17, %fd17;
	fma.rn.f64 	%fd19, %fd18, %fd15, %fd15;
	mul.f64 	%fd20, %fd13, %fd19;
	fma.rn.f64 	%fd21, %fd13, %fd19, %fd20;
	mul.f64 	%fd22, %fd21, %fd21;
	fma.rn.f64 	%fd23, %fd22, 0d3EB0F5FF7D2CAFE2, 0d3ED0F5D241AD3B5A;
	fma.rn.f64 	%fd24, %fd23, %fd22, 0d3EF3B20A75488A3F;
	fma.rn.f64 	%fd25, %fd24, %fd22, 0d3F1745CDE4FAECD5;
	fma.rn.f64 	%fd26, %fd25, %fd22, 0d3F3C71C7258A578B;
	fma.rn.f64 	%fd27, %fd26, %fd22, 0d3F6249249242B910;
	fma.rn.f64 	%fd28, %fd27, %fd22, 0d3F89999999999DFB;
	sub.f64 	%fd29, %fd13, %fd21;
	add.f64 	%fd30, %fd29, %fd29;
	neg.f64 	%fd31, %fd21;
	fma.rn.f64 	%fd32, %fd31, %fd13, %fd30;
	mul.f64 	%fd33, %fd19, %fd32;
	fma.rn.f64 	%fd34, %fd22, %fd28, 0d3FB5555555555555;
	mov.f64 	%fd35, 0d3FB5555555555555;
	sub.f64 	%fd36, %fd35, %fd34;
	fma.rn.f64 	%fd37, %fd22, %fd28, %fd36;
	add.f64 	%fd38, %fd37, 0dBC46A4CB00B9E7B0;
	add.f64 	%fd39, %fd34, %fd38;
	sub.f64 	%fd40, %fd34, %fd39;
	add.f64 	%fd41, %fd38, %fd40;
	mul.rn.f64 	%fd42, %fd21, %fd21;
	neg.f64 	%fd43, %fd42;
	fma.rn.f64 	%fd44, %fd21, %fd21, %fd43;
	{
	.reg .b32 %temp; 
	mov.b64 	{%r22, %temp}, %fd33;
	}
	{
	.reg .b32 %temp; 
	mov.b64 	{%temp, %r23}, %fd33;
	}
	add.s32 	%r24, %r23, 1048576;
	mov.b64 	%fd45, {%r22, %r24};
	fma.rn.f64 	%fd46, %fd21, %fd45, %fd44;
	mul.rn.f64 	%fd47, %fd42, %fd21;
	neg.f64 	%fd48, %fd47;
	fma.rn.f64 	%fd49, %fd42, %fd21, %fd48;
	fma.rn.f64 	%fd50, %fd42, %fd33, %fd49;
	fma.rn.f64 	%fd51, %fd46, %fd21, %fd50;
	mul.rn.f64 	%fd52, %fd39, %fd47;
	neg.f64 	%fd53, %fd52;
	fma.rn.f64 	%fd54, %fd39, %fd47, %fd53;
	fma.rn.f64 	%fd55, %fd39, %fd51, %fd54;
	fma.rn.f64 	%fd56, %fd41, %fd47, %fd55;
	add.f64 	%fd57, %fd52, %fd56;
	sub.f64 	%fd58, %fd52, %fd57;
	add.f64 	%fd59, %fd56, %fd58;
	add.f64 	%fd60, %fd21, %fd57;
	sub.f64 	%fd61, %fd21, %fd60;
	add.f64 	%fd62, %fd57, %fd61;
	add.f64 	%fd63, %fd59, %fd62;
	add.f64 	%fd64, %fd33, %fd63;
	add.f64 	%fd65, %fd60, %fd64;
	sub.f64 	%fd66, %fd60, %fd65;
	add.f64 	%fd67, %fd64, %fd66;
	xor.b32  	%r25, %r45, -2147483648;
	mov.b32 	%r26, 1127219200;
	mov.b64 	%fd68, {%r25, %r26};
	mov.b32 	%r27, -2147483648;
	mov.b64 	%fd69, {%r27, %r26};
	sub.f64 	%fd70, %fd68, %fd69;
	fma.rn.f64 	%fd71, %fd70, 0d3FE62E42FEFA39EF, %fd65;
	fma.rn.f64 	%fd72, %fd70, 0dBFE62E42FEFA39EF, %fd71;
	sub.f64 	%fd73, %fd72, %fd65;
	sub.f64 	%fd74, %fd67, %fd73;
	fma.rn.f64 	%fd75, %fd70, 0d3C7ABC9E3B39803F, %fd74;
	add.f64 	%fd76, %fd71, %fd75;
	sub.f64 	%fd77, %fd71, %fd76;
	add.f64 	%fd78, %fd75, %fd77;
	{
	.reg .b32 %temp; 
	mov.b64 	{%temp, %r28}, %fd10;
	}
	{
	.reg .b32 %temp; 
	mov.b64 	{%r29, %temp}, %fd10;
	}
	shl.b32 	%r30, %r28, 1;
	setp.gt.u32 	%p3, %r30, -33554433;
	and.b32  	%r31, %r28, -15728641;
	selp.b32 	%r32, %r31, %r28, %p3;
	mov.b64 	%fd79, {%r29, %r32};
	mul.rn.f64 	%fd80, %fd76, %fd79;
	neg.f64 	%fd81, %fd80;
	fma.rn.f64 	%fd82, %fd76, %fd79, %fd81;
	fma.rn.f64 	%fd83, %fd78, %fd79, %fd82;
	add.f64 	%fd4, %fd80, %fd83;
	sub.f64 	%fd84, %fd80, %fd4;
	add.f64 	%fd5, %fd83, %fd84;
	fma.rn.f64 	%fd85, %fd4, 0d3FF71547652B82FE, 0d4338000000000000;
	{
	.reg .b32 %temp; 
	mov.b64 	{%r5, %temp}, %fd85;
	}
	mov.f64 	%fd86, 0dC338000000000000;
	add.rn.f64 	%fd87, %fd85, %fd86;
	fma.rn.f64 	%fd88, %fd87, 0dBFE62E42FEFA39EF, %fd4;
	fma.rn.f64 	%fd89, %fd87, 0dBC7ABC9E3B39803F, %fd88;
	fma.rn.f64 	%fd90, %fd89, 0d3E5ADE1569CE2BDF, 0d3E928AF3FCA213EA;
	fma.rn.f64 	%fd91, %fd90, %fd89, 0d3EC71DEE62401315;
	fma.rn.f64 	%fd92, %fd91, %fd89, 0d3EFA01997C89EB71;
	fma.rn.f64 	%fd93, %fd92, %fd89, 0d3F2A01A014761F65;
	fma.rn.f64 	%fd94, %fd93, %fd89, 0d3F56C16C1852B7AF;
	fma.rn.f64 	%fd95, %fd94, %fd89, 0d3F81111111122322;
	fma.rn.f64 	%fd96, %fd95, %fd89, 0d3FA55555555502A1;
	fma.rn.f64 	%fd97, %fd96, %fd89, 0d3FC5555555555511;
	fma.rn.f64 	%fd98, %fd97, %fd89, 0d3FE000000000000B;
	fma.rn.f64 	%fd99, %fd98, %fd89, 0d3FF0000000000000;
	fma.rn.f64 	%fd100, %fd99, %fd89, 0d3FF0000000000000;
	{
	.reg .b32 %temp; 
	mov.b64 	{%r6, %temp}, %fd100;
	}
	{
	.reg .b32 %temp; 
	mov.b64 	{%temp, %r7}, %fd100;
	}
	shl.b32 	%r33, %r5, 20;
	add.s32 	%r34, %r33, %r7;
	mov.b64 	%fd108, {%r6, %r34};
	{
	.reg .b32 %temp; 
	mov.b64 	{%temp, %r35}, %fd4;
	}
	mov.b32 	%f2, %r35;
	abs.f32 	%f1, %f2;
	setp.lt.f32 	%p4, %f1, 0f4086232B;
	@%p4 bra 	$L__BB2_5;
	setp.lt.f64 	%p5, %fd4, 0d0000000000000000;
	add.f64 	%fd101, %fd4, 0d7FF0000000000000;
	selp.f64 	%fd108, 0d0000000000000000, %fd101, %p5;
	setp.geu.f32 	%p6, %f1, 0f40874800;
	@%p6 bra 	$L__BB2_5;
	shr.u32 	%r36, %r5, 31;
	add.s32 	%r37, %r5, %r36;
	shr.s32 	%r38, %r37, 1;
	shl.b32 	%r39, %r38, 20;
	add.s32 	%r40, %r7, %r39;
	mov.b64 	%fd102, {%r6, %r40};
	sub.s32 	%r41, %r5, %r38;
	shl.b32 	%r42, %r41, 20;
	add.s32 	%r43, %r42, 1072693248;
	mov.b32 	%r44, 0;
	mov.b64 	%fd103, {%r44, %r43};
	mul.f64 	%fd108, %fd103, %fd102;
$L__BB2_5:
	abs.f64 	%fd104, %fd108;
	setp.eq.f64 	%p7, %fd104, 0d7FF0000000000000;
	fma.rn.f64 	%fd105, %fd108, %fd5, %fd108;
	selp.f64 	%fd106, %fd108, %fd105, %p7;
	st.param.f64 	[func_retval0], %fd106;
	ret;

}


// ===== COMPILED SASS (sm_100) =====

	.target	sm_100

	.elftype	@"ET_EXEC"


//--------------------- .note.nv.tkinfo           --------------------------
	.section	.note.nv.tkinfo,"",@"SHT_NOTE"
	.sectionflags	@"SHF_NOTE_NV_TKINFO"
	.tkinfo
        /*0018*/ 	.word	0x00000002
        /*0030*/ 	.string	""
        /*0030*/ 	.string	"ptxas"
        /*0030*/ 	.string	"Cuda compilation tools, release 13.0, V13.0.88"
        /*0030*/ 	.string	"Build cuda_13.0.r13.0/compiler.36424714_0"
        /*0030*/ 	.string	"-arch sm_100 -m 64 "



//--------------------- .note.nv.cuinfo           --------------------------
	.section	.note.nv.cuinfo,"",@"SHT_NOTE"
	.sectionflags	@"SHF_NOTE_NV_CUINFO"
        /*0018*/ 	.short	0x0002
        /*001a*/ 	.short	0x0064
        /*001c*/ 	.short	0x0082
	.zero		2


//--------------------- .nv.info                  --------------------------
	.section	.nv.info,"",@"SHT_CUDA_INFO"
	.align	4


	//----- nvinfo : EIATTR_REGCOUNT
	.align		4
        /*0000*/ 	.byte	0x04, 0x2f
        /*0002*/ 	.short	(.L_10 - .L_9)
	.align		4
.L_9:
        /*0004*/ 	.word	index@(_Z10initCurandP17curandStateXORWOWy)
        /*0008*/ 	.word	0x0000001f


	//----- nvinfo : EIATTR_FRAME_SIZE
	.align		4
.L_10:
        /*000c*/ 	.byte	0x04, 0x11
        /*000e*/ 	.short	(.L_12 - .L_11)
	.align		4
.L_11:
        /*0010*/ 	.word	index@(_Z10initCurandP17curandStateXORWOWy)
        /*0014*/ 	.word	0x00000000


	//----- nvinfo : EIATTR_REGCOUNT
	.align		4
.L_12:
        /*0018*/ 	.byte	0x04, 0x2f
        /*001a*/ 	.short	(.L_14 - .L_13)
	.align		4
.L_13:
        /*001c*/ 	.word	index@(_Z12updateKernelPbS_P17curandStateXORWOW)
        /*0020*/ 	.word	0x00000028


	//----- nvinfo : EIATTR_FRAME_SIZE
	.align		4
.L_14:
        /*0024*/ 	.byte	0x04, 0x11
        /*0026*/ 	.short	(.L_16 - .L_15)
	.align		4
.L_15:
        /*0028*/ 	.word	index@($_Z12updateKernelPbS_P17curandStateXORWOW$__internal_accurate_pow)
        /*002c*/ 	.word	0x00000000


	//----- nvinfo : EIATTR_FRAME_SIZE
	.align		4
.L_16:
        /*0030*/ 	.byte	0x04, 0x11
        /*0032*/ 	.short	(.L_18 - .L_17)
	.align		4
.L_17:
        /*0034*/ 	.word	index@(_Z12updateKernelPbS_P17curandStateXORWOW)
        /*0038*/ 	.word	0x00000000


	//----- nvinfo : EIATTR_MIN_STACK_SIZE
	.align		4
.L_18:
        /*003c*/ 	.byte	0x04, 0x12
        /*003e*/ 	.short	(.L_20 - .L_19)
	.align		4
.L_19:
        /*0040*/ 	.word	index@(_Z12updateKernelPbS_P17curandStateXORWOW)
        /*0044*/ 	.word	0x00000000


	//----- nvinfo : EIATTR_MIN_STACK_SIZE
	.align		4
.L_20:
        /*0048*/ 	.byte	0x04, 0x12
        /*004a*/ 	.short	(.L_22 - .L_21)
	.align		4
.L_21:
        /*004c*/ 	.word	index@(_Z10initCurandP17curandStateXORWOWy)
        /*0050*/ 	.word	0x00000000
.L_22:


//--------------------- .nv.compat                --------------------------
	.section	.nv.compat,"",@"SHT_CUDA_COMPAT_INFO"
	.align	4
        /*0000*/ 	.byte	0x02, 0x09, 0x00, 0x00, 0x02, 0x02, 0x01, 0x00, 0x02, 0x05, 0x05, 0x00, 0x03, 0x07, 0x01, 0x01
        /*0010*/ 	.byte	0x02, 0x03, 0x00, 0x00, 0x02, 0x06, 0x01, 0x00, 0x04, 0x0b, 0x08, 0x00, 0x01, 0x00, 0x00, 0x00
        /*0020*/ 	.byte	0x00, 0x00, 0x00, 0x00


//--------------------- .nv.info._Z12updateKernelPbS_P17curandStateXORWOW --------------------------
	.section	.nv.info._Z12updateKernelPbS_P17curandStateXORWOW,"",@"SHT_CUDA_INFO"
	.sectionflags	@""
	.align	4


	//----- nvinfo : EIATTR_CUDA_API_VERSION
	.align		4
        /*0000*/ 	.byte	0x04, 0x37
        /*0002*/ 	.short	(.L_24 - .L_23)
.L_23:
        /*0004*/ 	.word	0x00000082


	//----- nvinfo : EIATTR_KPARAM_INFO
	.align		4
.L_24:
        /*0008*/ 	.byte	0x04, 0x17
        /*000a*/ 	.short	(.L_26 - .L_25)
.L_25:
        /*000c*/ 	.word	0x00000000
        /*0010*/ 	.short	0x0002
        /*0012*/ 	.short	0x0010
        /*0014*/ 	.byte	0x00, 0xf5, 0x21, 0x00


	//----- nvinfo : EIATTR_KPARAM_INFO
	.align		4
.L_26:
        /*0018*/ 	.byte	0x04, 0x17
        /*001a*/ 	.short	(.L_28 - .L_27)
.L_27:
        /*001c*/ 	.word	0x00000000
        /*0020*/ 	.short	0x0001
        /*0022*/ 	.short	0x0008
        /*0024*/ 	.byte	0x00, 0xf5, 0x21, 0x00


	//----- nvinfo : EIATTR_KPARAM_INFO
	.align		4
.L_28:
        /*0028*/ 	.byte	0x04, 0x17
        /*002a*/ 	.short	(.L_30 - .L_29)
.L_29:
        /*002c*/ 	.word	0x00000000
        /*0030*/ 	.short	0x0000
        /*0032*/ 	.short	0x0000
        /*0034*/ 	.byte	0x00, 0xf5, 0x21, 0x00


	//----- nvinfo : EIATTR_SPARSE_MMA_MASK
	.align		4
.L_30:
        /*0038*/ 	.byte	0x03, 0x50
        /*003a*/ 	.short	0x0000


	//----- nvinfo : EIATTR_MAXREG_COUNT
	.align		4
        /*003c*/ 	.byte	0x03, 0x1b
        /*003e*/ 	.short	0x00ff


	//----- nvinfo : EIATTR_MERCURY_ISA_VERSION
	.align		4
        /*0040*/ 	.byte	0x03, 0x5f
        /*0042*/ 	.short	0x0101


	//----- nvinfo : EIATTR_VRC_CTA_INIT_COUNT
	.align		4
        /*0044*/ 	.byte	0x02, 0x4a
	.zero		1
	.zero		1


	//----- nvinfo : EIATTR_EXIT_INSTR_OFFSETS
	.align		4
        /*0048*/ 	.byte	0x04, 0x1c
        /*004a*/ 	.short	(.L_32 - .L_31)


	//   ....[0]....
.L_31:
        /*004c*/ 	.word	0x000006f0


	//----- nvinfo : EIATTR_CRS_STACK_SIZE
	.align		4
.L_32:
        /*0050*/ 	.byte	0x04, 0x1e
        /*0052*/ 	.short	(.L_34 - .L_33)
.L_33:
        /*0054*/ 	.word	0x00000000


	//----- nvinfo : EIATTR_CBANK_PARAM_SIZE
	.align		4
.L_34:
        /*0058*/ 	.byte	0x03, 0x19
        /*005a*/ 	.short	0x0018


	//----- nvinfo : EIATTR_PARAM_CBANK
	.align		4
        /*005c*/ 	.byte	0x04, 0x0a
        /*005e*/ 	.short	(.L_36 - .L_35)
	.align		4
.L_35:
        /*0060*/ 	.word	index@(.nv.constant0._Z12updateKernelPbS_P17curandStateXORWOW)
        /*0064*/ 	.short	0x0380
        /*0066*/ 	.short	0x0018


	//----- nvinfo : EIATTR_SW_WAR
	.align		4
.L_36:
        /*0068*/ 	.byte	0x04, 0x36
        /*006a*/ 	.short	(.L_38 - .L_37)
.L_37:
        /*006c*/ 	.word	0x00000008
.L_38:


//--------------------- .nv.info._Z10initCurandP17curandStateXORWOWy --------------------------
	.section	.nv.info._Z10initCurandP17curandStateXORWOWy,"",@"SHT_CUDA_INFO"
	.sectionflags	@""
	.align	4


	//----- nvinfo : EIATTR_CUDA_API_VERSION
	.align		4
        /*0000*/ 	.byte	0x04, 0x37
        /*0002*/ 	.short	(.L_40 - .L_39)
.L_39:
        /*0004*/ 	.word	0x00000082


	//----- nvinfo : EIATTR_KPARAM_INFO
	.align		4
.L_40:
        /*0008*/ 	.byte	0x04, 0x17
        /*000a*/ 	.short	(.L_42 - .L_41)
.L_41:
        /*000c*/ 	.word	0x00000000
        /*0010*/ 	.short	0x0001
        /*0012*/ 	.short	0x0008
        /*0014*/ 	.byte	0x00, 0xf0, 0x21, 0x00


	//----- nvinfo : EIATTR_KPARAM_INFO
	.align		4
.L_42:
        /*0018*/ 	.byte	0x04, 0x17
        /*001a*/ 	.short	(.L_44 - .L_43)
.L_43:
        /*001c*/ 	.word	0x00000000
        /*0020*/ 	.short	0x0000
        /*0022*/ 	.short	0x0000
        /*0024*/ 	.byte	0x00, 0xf5, 0x21, 0x00


	//----- nvinfo : EIATTR_SPARSE_MMA_MASK
	.align		4
.L_44:
        /*0028*/ 	.byte	0x03, 0x50
        /*002a*/ 	.short	0x0000


	//----- nvinfo : EIATTR_MAXREG_COUNT
	.align		4
        /*002c*/ 	.byte	0x03, 0x1b
        /*002e*/ 	.short	0x00ff


	//----- nvinfo : EIATTR_MERCURY_ISA_VERSION
	.align		4
        /*0030*/ 	.byte	0x03, 0x5f
        /*0032*/ 	.short	0x0101


	//----- nvinfo : EIATTR_VRC_CTA_INIT_COUNT
	.align		4
        /*0034*/ 	.byte	0x02, 0x4a
	.zero		1
	.zero		1


	//----- nvinfo : EIATTR_EXIT_INSTR_OFFSETS
	.align		4
        /*0038*/ 	.byte	0x04, 0x1c
        /*003a*/ 	.short	(.L_46 - .L_45)


	//   ....[0]....
.L_45:
        /*003c*/ 	.word	0x00000f30


	//----- nvinfo : EIATTR_CRS_STACK_SIZE
	.align		4
.L_46:
        /*0040*/ 	.byte	0x04, 0x1e
        /*0042*/ 	.short	(.L_48 - .L_47)
.L_47:
        /*0044*/ 	.word	0x00000000


	//----- nvinfo : EIATTR_CBANK_PARAM_SIZE
	.align		4
.L_48:
        /*0048*/ 	.byte	0x03, 0x19
        /*004a*/ 	.short	0x0010


	//----- nvinfo : EIATTR_PARAM_CBANK
	.align		4
        /*004c*/ 	.byte	0x04, 0x0a
        /*004e*/ 	.short	(.L_50 - .L_49)
	.align		4
.L_49:
        /*0050*/ 	.word	index@(.nv.constant0._Z10initCurandP17curandStateXORWOWy)
        /*0054*/ 	.short	0x0380
        /*0056*/ 	.short	0x0010


	//----- nvinfo : EIATTR_SW_WAR
	.align		4
.L_50:
        /*0058*/ 	.byte	0x04, 0x36
        /*005a*/ 	.short	(.L_52 - .L_51)
.L_51:
        /*005c*/ 	.word	0x00000008
.L_52:


//--------------------- .nv.callgraph             --------------------------
	.section	.nv.callgraph,"",@"SHT_CUDA_CALLGRAPH"
	.align	4
	.sectionentsize	8
	.align		4
        /*0000*/ 	.word	0x00000000
	.align		4
        /*0004*/ 	.word	0xffffffff
	.align		4
        /*0008*/ 	.word	0x00000000
	.align		4
        /*000c*/ 	.word	0xfffffffe
	.align		4
        /*0010*/ 	.word	0x00000000
	.align		4
        /*0014*/ 	.word	0xfffffffd
	.align		4
        /*0018*/ 	.word	0x00000000
	.align		4
        /*001c*/ 	.word	0xfffffffc


//--------------------- .nv.constant4             --------------------------
	.section	.nv.constant4,"a",@progbits
	.align	8
	.align		8
.nv.constant4:
        /*0000*/ 	.dword	precalc_xorwow_matrix
	.align		8
        /*0008*/ 	.dword	precalc_xorwow_offset_matrix
	.align		8
        /*0010*/ 	.dword	mrg32k3aM1
	.align		8
        /*0018*/ 	.dword	mrg32k3aM2
	.align		8
        /*0020*/ 	.dword	mrg32k3aM1SubSeq
	.align		8
        /*0028*/ 	.dword	mrg32k3aM2SubSeq
	.align		8
        /*0030*/ 	.dword	mrg32k3aM1Seq
	.align		8
        /*0038*/ 	.dword	mrg32k3aM2Seq


//--------------------- .nv.constant3             --------------------------
	.section	.nv.constant3,"a",@progbits
	.align	8
.nv.constant3:
	.type		__cr_lgamma_table,@object
	.size		__cr_lgamma_table,(.L_8 - __cr_lgamma_table)
__cr_lgamma_table:
        /*0000*/ 	.byte	0x00, 0x00, 0x00, 0x00, 0x00, 0x00, 0x00, 0x00, 0x00, 0x00, 0x00, 0x00, 0x00, 0x00, 0x00, 0x00
        /*0010*/ 	.byte	0xef, 0x39, 0xfa, 0xfe, 0x42, 0x2e, 0xe6, 0x3f, 0x02, 0x20, 0x2a, 0xfa, 0x0b, 0xab, 0xfc, 0x3f
        /*0020*/ 	.byte	0xf9, 0x2c, 0x92, 0x7c, 0xa7, 0x6c, 0x09, 0x40, 0xc9, 0x79, 0x44, 0x3c, 0x64, 0x26, 0x13, 0x40
        /*0030*/ 	.byte	0xca, 0x01, 0xcf, 0x3a, 0x27, 0x51, 0x1a, 0x40, 0x30, 0xcc, 0x2d, 0xf3, 0xe1, 0x0c, 0x21, 0x40
        /*0040*/ 	.byte	0x0d, 0xb7, 0xfc, 0x82, 0x8e, 0x35, 0x25, 0x40
.L_8:


//--------------------- .text._Z12updateKernelPbS_P17curandStateXORWOW --------------------------
	.section	.text._Z12updateKernelPbS_P17curandStateXORWOW,"ax",@progbits
	.align	128
        .global         _Z12updateKernelPbS_P17curandStateXORWOW
        .type           _Z12updateKernelPbS_P17curandStateXORWOW,@function
        .size           _Z12updateKernelPbS_P17curandStateXORWOW,(.L_x_14 - _Z12updateKernelPbS_P17curandStateXORWOW)
        .other          _Z12updateKernelPbS_P17curandStateXORWOW,@"STO_CUDA_ENTRY STV_DEFAULT"
_Z12updateKernelPbS_P17curandStateXORWOW:
.text._Z12updateKernelPbS_P17curandStateXORWOW:
[----:B------:R-:W-:Y:S01]  /*0000*/  LDC R1, c[0x0][0x37c] ;  /* 0x0000df00ff017b82 */ /* 0x000fe20000000800 */
[----:B------:R-:W0:Y:S07]  /*0010*/  S2R R3, SR_TID.X ;  /* 0x0000000000037919 */ /* 0x000e2e0000002100 */
[----:B------:R-:W0:Y:S01]  /*0020*/  S2UR UR4, SR_CTAID.X ;  /* 0x00000000000479c3 */ /* 0x000e220000002500 */
[----:B------:R-:W1:Y:S01]  /*0030*/  LDCU.64 UR8, c[0x0][0x380] ;  /* 0x00007000ff0877ac */ /* 0x000e620008000a00 */
[----:B------:R-:W2:Y:S06]  /*0040*/  S2R R6, SR_TID.Y ;  /* 0x0000000000067919 */ /* 0x000eac0000002200 */
[----:B------:R-:W0:Y:S08]  /*0050*/  LDC R2, c[0x0][0x360] ;  /* 0x0000d800ff027b82 */ /* 0x000e300000000800 */
[----:B------:R-:W2:Y:S08]  /*0060*/  S2UR UR5, SR_CTAID.Y ;  /* 0x00000000000579c3 */ /* 0x000eb00000002600 */
[----:B------:R-:W2:Y:S01]  /*0070*/  LDC R37, c[0x0][0x364] ;  /* 0x0000d900ff257b82 */ /* 0x000ea20000000800 */
[----:B0-----:R-:W-:-:S04]  /*0080*/  IMAD R0, R2, UR4, R3 ;  /* 0x0000000402007c24 */ /* 0x001fc8000f8e0203 */
[C---:B------:R-:W-:Y:S02]  /*0090*/  VIADD R7, R0.reuse, 0x401 ;  /* 0x0000040100077836 */ /* 0x040fe40000000000 */
[----:B------:R-:W-:-:S03]  /*00a0*/  VIADD R3, R0, 0x3ff ;  /* 0x000003ff00037836 */ /* 0x000fc60000000000 */
[----:B------:R-:W-:Y:S01]  /*00b0*/  SHF.R.S32.HI R4, RZ, 0x1f, R7 ;  /* 0x0000001fff047819 */ /* 0x000fe20000011407 */
[----:B--2---:R-:W-:-:S03]  /*00c0*/  IMAD R37, R37, UR5, R6 ;  /* 0x0000000525257c24 */ /* 0x004fc6000f8e0206 */
[----:B------:R-:W-:Y:S01]  /*00d0*/  LEA.HI R6, R4, R7, RZ, 0xa ;  /* 0x0000000704067211 */ /* 0x000fe200078f50ff */
[----:B------:R-:W0:Y:S01]  /*00e0*/  LDCU.64 UR4, c[0x0][0x358] ;  /* 0x00006b00ff0477ac */ /* 0x000e220008000a00 */
[----:B------:R-:W-:Y:S01]  /*00f0*/  SHF.R.S32.HI R4, RZ, 0x1f, R3 ;  /* 0x0000001fff047819 */ /* 0x000fe20000011403 */
[----:B------:R-:W-:Y:S01]  /*0100*/  IMAD.SHL.U32 R5, R37, 0x400, RZ ;  /* 0x0000040025057824 */ /* 0x000fe200078e00ff */
[----:B------:R-:W-:Y:S02]  /*0110*/  LOP3.LUT R8, R6, 0xfffffc00, RZ, 0xc0, !PT ;  /* 0xfffffc0006087812 */ /* 0x000fe400078ec0ff */
[----:B------:R-:W-:Y:S01]  /*0120*/  LEA.HI R4, R4, R3, RZ, 0xa ;  /* 0x0000000304047211 */ /* 0x000fe200078f50ff */
[----:B------:R-:W-:Y:S01]  /*0130*/  VIADD R6, R5, 0xffc00 ;  /* 0x000ffc0005067836 */ /* 0x000fe20000000000 */
[----:B------:R-:W-:Y:S01]  /*0140*/  IADD3 R10, PT, PT, R7, -R8, RZ ;  /* 0x80000008070a7210 */ /* 0x000fe20007ffe0ff */
[----:B------:R-:W-:Y:S01]  /*0150*/  VIADD R5, R5, 0x400 ;  /* 0x0000040005057836 */ /* 0x000fe20000000000 */
[----:B------:R-:W-:-:S02]  /*0160*/  LOP3.LUT R4, R4, 0xfffffc00, RZ, 0xc0, !PT ;  /* 0xfffffc0004047812 */ /* 0x000fc400078ec0ff */
[----:B------:R-:W-:Y:S02]  /*0170*/  LOP3.LUT R7, R6, 0xffc00, RZ, 0xc0, !PT ;  /* 0x000ffc0006077812 */ /* 0x000fe400078ec0ff */
[----:B------:R-:W-:Y:S01]  /*0180*/  LOP3.LUT R11, R5, 0xffc00, RZ, 0xc0, !PT ;  /* 0x000ffc00050b7812 */ /* 0x000fe200078ec0ff */
[----:B------:R-:W-:Y:S02]  /*0190*/  IMAD.IADD R4, R3, 0x1, -R4 ;  /* 0x0000000103047824 */ /* 0x000fe400078e0a04 */
[----:B------:R-:W-:Y:S02]  /*01a0*/  IMAD.IADD R8, R7, 0x1, R10 ;  /* 0x0000000107087824 */ /* 0x000fe400078e020a */
[C---:B------:R-:W-:Y:S01]  /*01b0*/  IMAD.IADD R3, R4.reuse, 0x1, R7 ;  /* 0x0000000104037824 */ /* 0x040fe200078e0207 */
[----:B------:R-:W-:Y:S02]  /*01c0*/  IADD3 R9, PT, PT, R4, R11, RZ ;  /* 0x0000000b04097210 */ /* 0x000fe40007ffe0ff */
[----:B-1----:R-:W-:-:S02]  /*01d0*/  IADD3 R6, P1, PT, R8, UR8, RZ ;  /* 0x0000000808067c10 */ /* 0x002fc4000ff3e0ff */
[C---:B------:R-:W-:Y:S02]  /*01e0*/  IADD3 R4, P0, PT, R3.reuse, UR8, RZ ;  /* 0x0000000803047c10 */ /* 0x040fe4000ff1e0ff */
[----:B------:R-:W-:Y:S02]  /*01f0*/  LEA.HI.X.SX32 R7, R8, UR9, 0x1, P1 ;  /* 0x0000000908077c11 */ /* 0x000fe400088f0eff */
[----:B------:R-:W-:Y:S01]  /*0200*/  LEA.HI.X.SX32 R5, R3, UR9, 0x1, P0 ;  /* 0x0000000903057c11 */ /* 0x000fe200080f0eff */
[----:B------:R-:W-:Y:S01]  /*0210*/  IMAD.IADD R3, R10, 0x1, R11 ;  /* 0x000000010a037824 */ /* 0x000fe200078e020b */
[C---:B------:R-:W-:Y:S01]  /*0220*/  IADD3 R8, P1, PT, R9.reuse, UR8, RZ ;  /* 0x0000000809087c10 */ /* 0x040fe2000ff3e0ff */
[----:B0-----:R-:W2:Y:S01]  /*0230*/  LDG.E.U8 R17, desc[UR4][R6.64] ;  /* 0x0000000406117981 */ /* 0x001ea2000c1e1100 */
[----:B------:R-:W0:Y:S01]  /*0240*/  LDCU UR6, c[0x0][0x370] ;  /* 0x00006e00ff0677ac */ /* 0x000e220008000800 */
[----:B------:R-:W1:Y:S01]  /*0250*/  LDC.64 R10, c[0x0][0x390] ;  /* 0x0000e400ff0a7b82 */ /* 0x000e620000000a00 */
[----:B------:R-:W-:Y:S01]  /*0260*/  LEA.HI.X.SX32 R9, R9, UR9, 0x1, P1 ;  /* 0x0000000909097c11 */ /* 0x000fe200088f0eff */
[----:B------:R-:W3:Y:S01]  /*0270*/  LDG.E.U8 R16, desc[UR4][R4.64] ;  /* 0x0000000404107981 */ /* 0x000ee2000c1e1100 */
[----:B------:R-:W-:-:S03]  /*0280*/  IADD3 R14, P0, PT, R3, UR8, RZ ;  /* 0x00000008030e7c10 */ /* 0x000fc6000ff1e0ff */
[----:B------:R-:W4:Y:S01]  /*0290*/  LDG.E.U8 R18, desc[UR4][R8.64] ;  /* 0x0000000408127981 */ /* 0x000f22000c1e1100 */
[----:B------:R-:W-:-:S05]  /*02a0*/  LEA.HI.X.SX32 R15, R3, UR9, 0x1, P0 ;  /* 0x00000009030f7c11 */ /* 0x000fca00080f0eff */
[----:B------:R1:W4:Y:S01]  /*02b0*/  LDG.E.U8 R19, desc[UR4][R14.64] ;  /* 0x000000040e137981 */ /* 0x000322000c1e1100 */
[----:B0-----:R-:W-:-:S04]  /*02c0*/  IMAD R2, R2, UR6, RZ ;  /* 0x0000000602027c24 */ /* 0x001fc8000f8e02ff */
[----:B------:R-:W-:-:S04]  /*02d0*/  IMAD R3, R37, R2, R0 ;  /* 0x0000000225037224 */ /* 0x000fc800078e0200 */
[----:B-1----:R-:W-:-:S05]  /*02e0*/  IMAD.WIDE R2, R3, 0x30, R10 ;  /* 0x0000003003027825 */ /* 0x002fca00078e020a */
[----:B------:R-:W4:Y:S04]  /*02f0*/  LDG.E.64 R4, desc[UR4][R2.64+0x8] ;  /* 0x0000080402047981 */ /* 0x000f28000c1e1b00 */
[----:B------:R-:W4:Y:S04]  /*0300*/  LDG.E.64 R6, desc[UR4][R2.64+0x10] ;  /* 0x0000100402067981 */ /* 0x000f28000c1e1b00 */
[----:B------:R0:W5:Y:S04]  /*0310*/  LDG.E R36, desc[UR4][R2.64+0x20] ;  /* 0x0000200402247981 */ /* 0x000168000c1e1900 */
[----:B------:R0:W5:Y:S04]  /*0320*/  LDG.E.64 R8, desc[UR4][R2.64+0x28] ;  /* 0x0000280402087981 */ /* 0x000168000c1e1b00 */
[----:B------:R0:W5:Y:S04]  /*0330*/  LDG.E.64 R10, desc[UR4][R2.64] ;  /* 0x00000004020a7981 */ /* 0x000168000c1e1b00 */
[----:B------:R0:W5:Y:S01]  /*0340*/  LDG.E.64 R12, desc[UR4][R2.64+0x18] ;  /* 0x00001804020c7981 */ /* 0x000162000c1e1b00 */
[----:B------:R-:W-:Y:S01]  /*0350*/  IMAD.MOV.U32 R15, RZ, RZ, 0x2 ;  /* 0x00000002ff0f7424 */ /* 0x000fe200078e00ff */
[----:B------:R-:W-:Y:S01]  /*0360*/  BSSY.RECONVERGENT B0, `(.L_x_0) ;  /* 0x0000032000007945 */ /* 0x000fe20003800200 */
[----:B--2---:R-:W-:-:S02]  /*0370*/  ISETP.NE.AND P2, PT, R17, RZ, PT ;  /* 0x000000ff1100720c */ /* 0x004fc40003f45270 */
[----:B---3--:R-:W-:Y:S02]  /*0380*/  ISETP.NE.AND P1, PT, R16, RZ, PT ;  /* 0x000000ff1000720c */ /* 0x008fe40003f25270 */
[----:B------:R-:W-:Y:S02]  /*0390*/  SEL R14, RZ, 0x1, !P2 ;  /* 0x00000001ff0e7807 */ /* 0x000fe40005000000 */
[----:B----4-:R-:W-:-:S07]  /*03a0*/  ISETP.NE.AND P0, PT, R18, RZ, PT ;  /* 0x000000ff1200720c */ /* 0x010fce0003f05270 */
[----:B------:R-:W-:Y:S02]  /*03b0*/  @!P2 IMAD.MOV R15, RZ, RZ, 0x1 ;  /* 0x00000001ff0fa424 */ /* 0x000fe400078e02ff */
[----:B------:R-:W-:Y:S01]  /*03c0*/  @!P1 IMAD.MOV R15, RZ, RZ, R14 ;  /* 0x000000ffff0f9224 */ /* 0x000fe200078e020e */
[----:B------:R-:W-:-:S04]  /*03d0*/  ISETP.NE.AND P1, PT, R19, RZ, PT ;  /* 0x000000ff1300720c */ /* 0x000fc80003f25270 */
[----:B------:R-:W-:Y:S01]  /*03e0*/  IADD3 R14, PT, PT, R15, 0x1, RZ ;  /* 0x000000010f0e7810 */ /* 0x000fe20007ffe0ff */
[----:B------:R-:W-:-:S04]  /*03f0*/  @!P0 IMAD.MOV R14, RZ, RZ, R15 ;  /* 0x000000ffff0e8224 */ /* 0x000fc800078e020f */
[----:B------:R-:W-:-:S04]  /*0400*/  VIADD R16, R14, 0x1 ;  /* 0x000000010e107836 */ /* 0x000fc80000000000 */
[----:B------:R-:W-:Y:S01]  /*0410*/  @!P1 IMAD.MOV R16, RZ, RZ, R14 ;  /* 0x000000ffff109224 */ /* 0x000fe200078e020e */
[----:B------:R-:W-:Y:S01]  /*0420*/  MOV R18, R4 ;  /* 0x0000000400127202 */ /* 0x000fe20000000f00 */
[----:B------:R-:W-:-:S03]  /*0430*/  IMAD.MOV.U32 R19, RZ, RZ, R5 ;  /* 0x000000ffff137224 */ /* 0x000fc600078e0005 */
[----:B------:R-:W-:Y:S01]  /*0440*/  ISETP.NE.AND P0, PT, R16, RZ, PT ;  /* 0x000000ff1000720c */ /* 0x000fe20003f05270 */
[----:B------:R-:W-:Y:S02]  /*0450*/  IMAD.MOV.U32 R15, RZ, RZ, R7 ;  /* 0x000000ffff0f7224 */ /* 0x000fe400078e0007 */
[----:B------:R-:W-:-:S10]  /*0460*/  IMAD.MOV.U32 R14, RZ, RZ, R6 ;  /* 0x000000ffff0e7224 */ /* 0x000fd400078e0006 */
[----:B0-----:R-:W-:Y:S05]  /*0470*/  @!P0 BRA `(.L_x_1) ;  /* 0x0000000000808947 */ /* 0x001fea0003800000 */
[----:B-----5:R-:W-:Y:S01]  /*0480*/  SHF.R.U32.HI R14, RZ, 0x2, R11 ;  /* 0x00000002ff0e7819 */ /* 0x020fe2000001160b */
[----:B------:R-:W-:Y:S01]  /*0490*/  IMAD.SHL.U32 R18, R7, 0x10, RZ ;  /* 0x0000001007127824 */ /* 0x000fe200078e00ff */
[----:B------:R-:W-:Y:S01]  /*04a0*/  IADD3 R10, PT, PT, R10, 0x587c5, RZ ;  /* 0x000587c50a0a7810 */ /* 0x000fe20007ffe0ff */
[----:B------:R-:W0:Y:S01]  /*04b0*/  I2F.F64.U32 R16, R16 ;  /* 0x0000001000107312 */ /* 0x000e220000201800 */
[----:B------:R-:W-:Y:S01]  /*04c0*/  LOP3.LUT R14, R14, R11, RZ, 0x3c, !PT ;  /* 0x0000000b0e0e7212 */ /* 0x000fe200078e3cff */
[----:B------:R-:W-:Y:S04]  /*04d0*/  BSSY.RECONVERGENT B1, `(.L_x_2) ;  /* 0x000000b000017945 */ /* 0x000fe80003800200 */
[----:B------:R-:W-:-:S05]  /*04e0*/  IMAD.SHL.U32 R11, R14, 0x2, RZ ;  /* 0x000000020e0b7824 */ /* 0x000fca00078e00ff */
[----:B------:R-:W-:-:S04]  /*04f0*/  LOP3.LUT R11, R7, R18, R11, 0x96, !PT ;  /* 0x00000012070b7212 */ /* 0x000fc800078e960b */
[----:B------:R-:W-:Y:S01]  /*0500*/  LOP3.LUT R15, R11, R14, RZ, 0x3c, !PT ;  /* 0x0000000e0b0f7212 */ /* 0x000fe200078e3cff */
[----:B------:R-:W-:-:S04]  /*0510*/  IMAD.MOV.U32 R14, RZ, RZ, 0x2f800000 ;  /* 0x2f800000ff0e7424 */ /* 0x000fc800078e00ff */
[----:B------:R-:W-:-:S05]  /*0520*/  IMAD.IADD R11, R15, 0x1, R10 ;  /* 0x000000010f0b7824 */ /* 0x000fca00078e020a */
[----:B------:R-:W-:-:S05]  /*0530*/  I2FP.F32.U32 R11, R11 ;  /* 0x0000000b000b7245 */ /* 0x000fca0000201000 */
[----:B------:R-:W-:Y:S01]  /*0540*/  FFMA R11, R11, R14, 1.1641532182693481445e-10 ;  /* 0x2f0000000b0b7423 */ /* 0x000fe2000000000e */
[----:B------:R-:W-:-:S03]  /*0550*/  MOV R14, 0x580 ;  /* 0x00000580000e7802 */ /* 0x000fc60000000f00 */
[----:B0-----:R1:W2:Y:S04]  /*0560*/  F2F.F64.F32 R18, R11 ;  /* 0x0000000b00127310 */ /* 0x0012a80000201800 */
[----:B-12---:R-:W-:Y:S05]  /*0570*/  CALL.REL.NOINC `($_Z12updateKernelPbS_P17curandStateXORWOW$__internal_accurate_pow) ;  /* 0x0000000000607944 */ /* 0x006fea0003c00000 */
[----:B------:R-:W-:Y:S05]  /*0580*/  BSYNC.RECONVERGENT B1 ;  /* 0x0000000000017941 */ /* 0x000fea0003800200 */
.L_x_2:
[----:B------:R-:W-:Y:S02]  /*0590*/  IMAD.MOV.U32 R16, RZ, RZ, R11 ;  /* 0x000000ffff107224 */ /* 0x000fe400078e000b */
[----:B------:R-:W-:Y:S02]  /*05a0*/  IMAD.MOV.U32 R17, RZ, RZ, R22 ;  /* 0x000000ffff117224 */ /* 0x000fe400078e0016 */
[----:B------:R-:W-:Y:S02]  /*05b0*/  IMAD.MOV.U32 R11, RZ, RZ, 0x1 ;  /* 0x00000001ff0b7424 */ /* 0x000fe400078e00ff */
[----:B------:R-:W-:Y:S02]  /*05c0*/  IMAD.MOV.U32 R14, RZ, RZ, R7 ;  /* 0x000000ffff0e7224 */ /* 0x000fe400078e0007 */
[----:B------:R-:W-:-:S08]  /*05d0*/  DADD R16, -R16, 1 ;  /* 0x3ff0000010107429 */ /* 0x000fd00000000100 */
[----:B------:R-:W-:Y:S01]  /*05e0*/  DSETP.GT.AND P0, PT, R16, R18, PT ;  /* 0x000000121000722a */ /* 0x000fe20003f04000 */
[----:B------:R-:W-:Y:S01]  /*05f0*/  IMAD.MOV.U32 R19, RZ, RZ, R6 ;  /* 0x000000ffff137224 */ /* 0x000fe200078e0006 */
[----:B------:R-:W-:-:S12]  /*0600*/  MOV R18, R5 ;  /* 0x0000000500127202 */ /* 0x000fd80000000f00 */
[----:B------:R-:W0:Y:S01]  /*0610*/  @P0 LDC.64 R16, c[0x0][0x388] ;  /* 0x0000e200ff100b82 */ /* 0x000e220000000a00 */
[----:B------:R-:W-:-:S04]  /*0620*/  @P0 LEA R0, R37, R0, 0xa ;  /* 0x0000000025000211 */ /* 0x000fc800078e50ff */
[----:B0-----:R-:W-:-:S04]  /*0630*/  @P0 IADD3 R16, P1, PT, R0, R16, RZ ;  /* 0x0000001000100210 */ /* 0x001fc80007f3e0ff */
[----:B------:R-:W-:Y:S02]  /*0640*/  @P0 LEA.HI.X.SX32 R17, R0, R17, 0x1, P1 ;  /* 0x0000001100110211 */ /* 0x000fe400008f0eff */
[----:B------:R-:W-:Y:S01]  /*0650*/  @P0 PRMT R0, R11, 0x7610, R0 ;  /* 0x000076100b000816 */ /* 0x000fe20000000000 */
[----:B------:R-:W-:-:S04]  /*0660*/  IMAD.MOV.U32 R11, RZ, RZ, R4 ;  /* 0x000000ffff0b7224 */ /* 0x000fc800078e0004 */
[----:B------:R0:W-:Y:S03]  /*0670*/  @P0 STG.E.U8 desc[UR4][R16.64], R0 ;  /* 0x0000000010000986 */ /* 0x0001e6000c101104 */
.L_x_1:
[----:B------:R-:W-:Y:S05]  /*0680*/  BSYNC.RECONVERGENT B0 ;  /* 0x0000000000007941 */ /* 0x000fea0003800200 */
.L_x_0:
[----:B-----5:R-:W-:Y:S04]  /*0690*/  STG.E.64 desc[UR4][R2.64], R10 ;  /* 0x0000000a02007986 */ /* 0x020fe8000c101b04 */
[----:B------:R-:W-:Y:S04]  /*06a0*/  STG.E.64 desc[UR4][R2.64+0x8], R18 ;  /* 0x0000081202007986 */ /* 0x000fe8000c101b04 */
[----:B------:R-:W-:Y:S04]  /*06b0*/  STG.E.64 desc[UR4][R2.64+0x10], R14 ;  /* 0x0000100e02007986 */ /* 0x000fe8000c101b04 */
[----:B------:R-:W-:Y:S04]  /*06c0*/  STG.E.64 desc[UR4][R2.64+0x18], R12 ;  /* 0x0000180c02007986 */ /* 0x000fe8000c101b04 */
[----:B------:R-:W-:Y:S04]  /*06d0*/  STG.E.64 desc[UR4][R2.64+0x28], R8 ;  /* 0x0000280802007986 */ /* 0x000fe8000c101b04 */
[----:B------:R-:W-:Y:S01]  /*06e0*/  STG.E desc[UR4][R2.64+0x20], R36 ;  /* 0x0000202402007986 */ /* 0x000fe2000c101904 */
[----:B------:R-:W-:Y:S05]  /*06f0*/  EXIT ;  /* 0x000000000000794d */ /* 0x000fea0003800000 */
        .type           $_Z12updateKernelPbS_P17curandStateXORWOW$__internal_accurate_pow,@function
        .size           $_Z12updateKernelPbS_P17curandStateXORWOW$__internal_accurate_pow,(.L_x_14 - $_Z12updateKernelPbS_P17curandStateXORWOW$__internal_accurate_pow)
$_Z12updateKernelPbS_P17curandStateXORWOW$__internal_accurate_pow:
[----:B------:R-:W0:Y:S01]  /*0700*/  MUFU.RCP64H R27, 2.404399871826171875 ;  /* 0x40033c36001b7908 */ /* 0x000e220000001800 */
[----:B------:R-:W-:Y:S02]  /*0710*/  HFMA2 R26, -RZ, RZ, 0, 0 ;  /* 0x00000000ff1a7431 */ /* 0x000fe400000001ff */
[----:B------:R-:W-:Y:S01]  /*0720*/  IMAD.MOV.U32 R20, RZ, RZ, 0x113404ea ;  /* 0x113404eaff147424 */ /* 0x000fe200078e00ff */
[----:B------:R-:W-:Y:S01]  /*0730*/  UMOV UR6, 0x89a02750 ;  /* 0x89a0275000067882 */ /* 0x000fe20000000000 */
[----:B------:R-:W-:Y:S01]  /*0740*/  IMAD.MOV.U32 R21, RZ, RZ, 0x40033c36 ;  /* 0x40033c36ff157424 */ /* 0x000fe200078e00ff */
[----:B------:R-:W-:Y:S01]  /*0750*/  UMOV UR7, 0x3fd9e1b0 ;  /* 0x3fd9e1b000077882 */ /* 0x000fe20000000000 */
[----:B------:R-:W-:Y:S01]  /*0760*/  IMAD.MOV.U32 R22, RZ, RZ, 0x41ad3b5a ;  /* 0x41ad3b5aff167424 */ /* 0x000fe200078e00ff */
[----:B------:R-:W-:Y:S01]  /*0770*/  UMOV UR8, 0x7d2cafe2 ;  /* 0x7d2cafe200087882 */ /* 0x000fe20000000000 */
[----:B------:R-:W-:Y:S01]  /*0780*/  IMAD.MOV.U32 R23, RZ, RZ, 0x3ed0f5d2 ;  /* 0x3ed0f5d2ff177424 */ /* 0x000fe200078e00ff */
[----:B------:R-:W-:Y:S01]  /*0790*/  UMOV UR9, 0x3eb0f5ff ;  /* 0x3eb0f5ff00097882 */ /* 0x000fe20000000000 */
[----:B------:R-:W-:Y:S01]  /*07a0*/  LOP3.LUT R11, R17, 0xff0fffff, RZ, 0xc0, !PT ;  /* 0xff0fffff110b7812 */ /* 0x000fe200078ec0ff */
[----:B0-----:R-:W-:-:S08]  /*07b0*/  DFMA R20, R26, -R20, 1 ;  /* 0x3ff000001a14742b */ /* 0x001fd00000000814 */
[----:B------:R-:W-:-:S08]  /*07c0*/  DFMA R20, R20, R20, R20 ;  /* 0x000000141414722b */ /* 0x000fd00000000014 */
[----:B------:R-:W-:-:S08]  /*07d0*/  DFMA R26, R26, R20, R26 ;  /* 0x000000141a1a722b */ /* 0x000fd0000000001a */
[----:B------:R-:W-:-:S08]  /*07e0*/  DMUL R20, R26, UR6 ;  /* 0x000000061a147c28 */ /* 0x000fd00008000000 */
[----:B------:R-:W-:-:S08]  /*07f0*/  DFMA R20, R26, UR6, R20 ;  /* 0x000000061a147c2b */ /* 0x000fd00008000014 */
[C---:B------:R-:W-:Y:S02]  /*0800*/  DMUL R32, R20.reuse, R20 ;  /* 0x0000001414207228 */ /* 0x040fe40000000000 */
[----:B------:R-:W-:-:S06]  /*0810*/  DADD R24, -R20, UR6 ;  /* 0x0000000614187e29 */ /* 0x000fcc0008000100 */
[----:B------:R-:W-:Y:S01]  /*0820*/  DFMA R22, R32, UR8, R22 ;  /* 0x0000000820167c2b */ /* 0x000fe20008000016 */
[----:B------:R-:W-:Y:S01]  /*0830*/  UMOV UR8, 0x75488a3f ;  /* 0x75488a3f00087882 */ /* 0x000fe20000000000 */
[----:B------:R-:W-:Y:S01]  /*0840*/  UMOV UR9, 0x3ef3b20a ;  /* 0x3ef3b20a00097882 */ /* 0x000fe20000000000 */
[----:B------:R-:W-:-:S05]  /*0850*/  DADD R24, R24, R24 ;  /* 0x0000000018187229 */ /* 0x000fca0000000018 */
[----:B------:R-:W-:Y:S01]  /*0860*/  DFMA R22, R32, R22, UR8 ;  /* 0x0000000820167e2b */ /* 0x000fe20008000016 */
[----:B------:R-:W-:Y:S01]  /*0870*/  UMOV UR8, 0xe4faecd5 ;  /* 0xe4faecd500087882 */ /* 0x000fe20000000000 */
[----:B------:R-:W-:Y:S01]  /*0880*/  UMOV UR9, 0x3f1745cd ;  /* 0x3f1745cd00097882 */ /* 0x000fe20000000000 */
[----:B------:R-:W-:Y:S01]  /*0890*/  DFMA R24, -R20, UR6, R24 ;  /* 0x0000000614187c2b */ /* 0x000fe20008000118 */
[----:B------:R-:W-:Y:S01]  /*08a0*/  UMOV UR6, 0xb9e7b0 ;  /* 0x00b9e7b000067882 */ /* 0x000fe20000000000 */
[----:B------:R-:W-:-:S03]  /*08b0*/  UMOV UR7, 0x3c46a4cb ;  /* 0x3c46a4cb00077882 */ /* 0x000fc60000000000 */
[----:B------:R-:W-:Y:S01]  /*08c0*/  DFMA R22, R32, R22, UR8 ;  /* 0x0000000820167e2b */ /* 0x000fe20008000016 */
[----:B------:R-:W-:Y:S01]  /*08d0*/  UMOV UR8, 0x258a578b ;  /* 0x258a578b00087882 */ /* 0x000fe20000000000 */
[----:B------:R-:W-:Y:S01]  /*08e0*/  UMOV UR9, 0x3f3c71c7 ;  /* 0x3f3c71c700097882 */ /* 0x000fe20000000000 */
[----:B------:R-:W-:Y:S02]  /*08f0*/  DMUL R24, R26, R24 ;  /* 0x000000181a187228 */ /* 0x000fe40000000000 */
[----:B------:R-:W-:-:S03]  /*0900*/  DMUL R26, R20, R20 ;  /* 0x00000014141a7228 */ /* 0x000fc60000000000 */
[----:B------:R-:W-:Y:S01]  /*0910*/  DFMA R22, R32, R22, UR8 ;  /* 0x0000000820167e2b */ /* 0x000fe20008000016 */
[----:B------:R-:W-:Y:S01]  /*0920*/  UMOV UR8, 0x9242b910 ;  /* 0x9242b91000087882 */ /* 0x000fe20000000000 */
[----:B------:R-:W-:-:S06]  /*0930*/  UMOV UR9, 0x3f624924 ;  /* 0x3f62492400097882 */ /* 0x000fcc0000000000 */
[----:B------:R-:W-:Y:S01]  /*0940*/  DFMA R30, R32, R22, UR8 ;  /* 0x00000008201e7e2b */ /* 0x000fe20008000016 */
[----:B------:R-:W-:Y:S01]  /*0950*/  UMOV UR8, 0x99999dfb ;  /* 0x99999dfb00087882 */ /* 0x000fe20000000000 */
[----:B------:R-:W-:-:S06]  /*0960*/  UMOV UR9, 0x3f899999 ;  /* 0x3f89999900097882 */ /* 0x000fcc0000000000 */
[----:B------:R-:W-:Y:S01]  /*0970*/  DFMA R30, R32, R30, UR8 ;  /* 0x00000008201e7e2b */ /* 0x000fe2000800001e */
[----:B------:R-:W-:Y:S01]  /*0980*/  UMOV UR8, 0x55555555 ;  /* 0x5555555500087882 */ /* 0x000fe20000000000 */
[----:B------:R-:W-:-:S06]  /*0990*/  UMOV UR9, 0x3fb55555 ;  /* 0x3fb5555500097882 */ /* 0x000fcc0000000000 */
[----:B------:R-:W-:-:S08]  /*09a0*/  DFMA R22, R32, R30, UR8 ;  /* 0x0000000820167e2b */ /* 0x000fd0000800001e */
[----:B------:R-:W-:-:S08]  /*09b0*/  DADD R28, -R22, UR8 ;  /* 0x00000008161c7e29 */ /* 0x000fd00008000100 */
[----:B------:R-:W-:Y:S02]  /*09c0*/  DFMA R28, R32, R30, R28 ;  /* 0x0000001e201c722b */ /* 0x000fe4000000001c */
[----:B------:R-:W-:Y:S01]  /*09d0*/  DFMA R32, R20, R20, -R26 ;  /* 0x000000141420722b */ /* 0x000fe2000000081a */
[----:B------:R-:W-:Y:S01]  /*09e0*/  VIADD R31, R25, 0x100000 ;  /* 0x00100000191f7836 */ /* 0x000fe20000000000 */
[----:B------:R-:W-:-:S04]  /*09f0*/  MOV R30, R24 ;  /* 0x00000018001e7202 */ /* 0x000fc80000000f00 */
[----:B------:R-:W-:Y:S01]  /*0a00*/  DADD R28, R28, -UR6 ;  /* 0x800000061c1c7e29 */ /* 0x000fe20008000000 */
[----:B------:R-:W-:Y:S01]  /*0a10*/  UMOV UR6, 0x0 ;  /* 0x0000000000067882 */ /* 0x000fe20000000000 */
[C---:B------:R-:W-:Y:S01]  /*0a20*/  DFMA R30, R20.reuse, R30, R32 ;  /* 0x0000001e141e722b */ /* 0x040fe20000000020 */
[----:B------:R-:W-:Y:S01]  /*0a30*/  UMOV UR7, 0x3ff00000 ;  /* 0x3ff0000000077882 */ /* 0x000fe20000000000 */
[----:B------:R-:W-:-:S08]  /*0a40*/  DMUL R32, R20, R26 ;  /* 0x0000001a14207228 */ /* 0x000fd00000000000 */
[----:B------:R-:W-:-:S08]  /*0a50*/  DFMA R34, R20, R26, -R32 ;  /* 0x0000001a1422722b */ /* 0x000fd00000000820 */
[----:B------:R-:W-:Y:S02]  /*0a60*/  DFMA R34, R24, R26, R34 ;  /* 0x0000001a1822722b */ /* 0x000fe40000000022 */
[----:B------:R-:W-:-:S06]  /*0a70*/  DADD R26, R22, R28 ;  /* 0x00000000161a7229 */ /* 0x000fcc000000001c */
[----:B------:R-:W-:Y:S02]  /*0a80*/  DFMA R30, R20, R30, R34 ;  /* 0x0000001e141e722b */ /* 0x000fe40000000022 */
[----:B------:R-:W-:-:S08]  /*0a90*/  DADD R34, R22, -R26 ;  /* 0x0000000016227229 */ /* 0x000fd0000000081a */
[----:B------:R-:W-:Y:S02]  /*0aa0*/  DADD R34, R28, R34 ;  /* 0x000000001c227229 */ /* 0x000fe40000000022 */
[----:B------:R-:W-:-:S08]  /*0ab0*/  DMUL R28, R26, R32 ;  /* 0x000000201a1c7228 */ /* 0x000fd00000000000 */
[----:B------:R-:W-:-:S08]  /*0ac0*/  DFMA R22, R26, R32, -R28 ;  /* 0x000000201a16722b */ /* 0x000fd0000000081c */
[----:B------:R-:W-:-:S08]  /*0ad0*/  DFMA R22, R26, R30, R22 ;  /* 0x0000001e1a16722b */ /* 0x000fd00000000016 */
[----:B------:R-:W-:-:S08]  /*0ae0*/  DFMA R34, R34, R32, R22 ;  /* 0x000000202222722b */ /* 0x000fd00000000016 */
[----:B------:R-:W-:-:S08]  /*0af0*/  DADD R26, R28, R34 ;  /* 0x000000001c1a7229 */ /* 0x000fd00000000022 */
[--C-:B------:R-:W-:Y:S02]  /*0b00*/  DADD R22, R20, R26.reuse ;  /* 0x0000000014167229 */ /* 0x100fe4000000001a */
[----:B------:R-:W-:-:S06]  /*0b10*/  DADD R28, R28, -R26 ;  /* 0x000000001c1c7229 */ /* 0x000fcc000000081a */
[----:B------:R-:W-:Y:S02]  /*0b20*/  DADD R20, R20, -R22 ;  /* 0x0000000014147229 */ /* 0x000fe40000000816 */
[----:B------:R-:W-:-:S06]  /*0b30*/  DADD R28, R34, R28 ;  /* 0x00000000221c7229 */ /* 0x000fcc000000001c */
[----:B------:R-:W-:-:S08]  /*0b40*/  DADD R20, R26, R20 ;  /* 0x000000001a147229 */ /* 0x000fd00000000014 */
[----:B------:R-:W-:Y:S01]  /*0b50*/  DADD R28, R28, R20 ;  /* 0x000000001c1c7229 */ /* 0x000fe20000000014 */
[----:B------:R-:W-:Y:S02]  /*0b60*/  IMAD.MOV.U32 R20, RZ, RZ, -0x105c611 ;  /* 0xfefa39efff147424 */ /* 0x000fe400078e00ff */
[----:B------:R-:W-:-:S05]  /*0b70*/  IMAD.MOV.U32 R21, RZ, RZ, 0x3fe62e42 ;  /* 0x3fe62e42ff157424 */ /* 0x000fca00078e00ff */
[----:B------:R-:W-:Y:S01]  /*0b80*/  DADD R28, R24, R28 ;  /* 0x00000000181c7229 */ /* 0x000fe2000000001c */
[----:B------:R-:W-:Y:S01]  /*0b90*/  IMAD.MOV.U32 R24, RZ, RZ, -0x105c611 ;  /* 0xfefa39efff187424 */ /* 0x000fe200078e00ff */
[----:B------:R-:W-:-:S06]  /*0ba0*/  MOV R25, 0x3fe62e42 ;  /* 0x3fe62e4200197802 */ /* 0x000fcc0000000f00 */
[----:B------:R-:W-:-:S08]  /*0bb0*/  DADD R26, R22, R28 ;  /* 0x00000000161a7229 */ /* 0x000fd0000000001c */
[--C-:B------:R-:W-:Y:S02]  /*0bc0*/  DFMA R20, R20, -UR6, R26.reuse ;  /* 0x8000000614147c2b */ /* 0x100fe4000800001a */
[----:B------:R-:W-:-:S06]  /*0bd0*/  DADD R30, R22, -R26 ;  /* 0x00000000161e7229 */ /* 0x000fcc000000081a */
[----:B------:R-:W-:Y:S02]  /*0be0*/  DFMA R22, -R24, -1, R20 ;  /* 0xbff000001816782b */ /* 0x000fe40000000114 */
[----:B------:R-:W-:-:S06]  /*0bf0*/  DADD R30, R28, R30 ;  /* 0x000000001c1e7229 */ /* 0x000fcc000000001e */
[----:B------:R-:W-:Y:S01]  /*0c00*/  DADD R22, -R26, R22 ;  /* 0x000000001a167229 */ /* 0x000fe20000000116 */
[----:B------:R-:W-:Y:S02]  /*0c10*/  IMAD.MOV.U32 R26, RZ, RZ, 0x3b39803f ;  /* 0x3b39803fff1a7424 */ /* 0x000fe400078e00ff */
[----:B------:R-:W-:-:S05]  /*0c20*/  IMAD.MOV.U32 R27, RZ, RZ, 0x3c7abc9e ;  /* 0x3c7abc9eff1b7424 */ /* 0x000fca00078e00ff */
[----:B------:R-:W-:-:S08]  /*0c30*/  DADD R22, R30, -R22 ;  /* 0x000000001e167229 */ /* 0x000fd00000000816 */
[----:B------:R-:W-:Y:S01]  /*0c40*/  DFMA R26, R26, -UR6, R22 ;  /* 0x800000061a1a7c2b */ /* 0x000fe20008000016 */
[----:B------:R-:W-:Y:S01]  /*0c50*/  UMOV UR6, 0x3b39803f ;  /* 0x3b39803f00067882 */ /* 0x000fe20000000000 */
[----:B------:R-:W-:Y:S01]  /*0c60*/  IMAD.SHL.U32 R22, R17, 0x2, RZ ;  /* 0x0000000211167824 */ /* 0x000fe200078e00ff */
[----:B------:R-:W-:-:S04]  /*0c70*/  UMOV UR7, 0x3c7abc9e ;  /* 0x3c7abc9e00077882 */ /* 0x000fc80000000000 */
[----:B------:R-:W-:Y:S01]  /*0c80*/  ISETP.GT.U32.AND P0, PT, R22, -0x2000001, PT ;  /* 0xfdffffff1600780c */ /* 0x000fe20003f04070 */
[----:B------:R-:W-:-:S03]  /*0c90*/  DADD R22, R20, R26 ;  /* 0x0000000014167229 */ /* 0x000fc6000000001a */
[----:B------:R-:W-:-:S05]  /*0ca0*/  SEL R17, R11, R17, P0 ;  /* 0x000000110b117207 */ /* 0x000fca0000000000 */
[----:B------:R-:W-:Y:S02]  /*0cb0*/  DADD R20, R20, -R22 ;  /* 0x0000000014147229 */ /* 0x000fe40000000816 */
[----:B------:R-:W-:-:S06]  /*0cc0*/  DMUL R28, R22, R16 ;  /* 0x00000010161c7228 */ /* 0x000fcc0000000000 */
[----:B------:R-:W-:Y:S02]  /*0cd0*/  DADD R20, R26, R20 ;  /* 0x000000001a147229 */ /* 0x000fe40000000014 */
[----:B------:R-:W-:-:S08]  /*0ce0*/  DFMA R22, R22, R16, -R28 ;  /* 0x000000101616722b */ /* 0x000fd0000000081c */
[----:B------:R-:W-:Y:S01]  /*0cf0*/  DFMA R22, R20, R16, R22 ;  /* 0x000000101416722b */ /* 0x000fe20000000016 */
[----:B------:R-:W-:Y:S01]  /*0d00*/  MOV R20, 0x652b82fe ;  /* 0x652b82fe00147802 */ /* 0x000fe20000000f00 */
[----:B------:R-:W-:-:S06]  /*0d10*/  IMAD.MOV.U32 R21, RZ, RZ, 0x3ff71547 ;  /* 0x3ff71547ff157424 */ /* 0x000fcc00078e00ff */
[----:B------:R-:W-:-:S08]  /*0d20*/  DADD R16, R28, R22 ;  /* 0x000000001c107229 */ /* 0x000fd00000000016 */
[----:B------:R-:W-:Y:S02]  /*0d30*/  DFMA R20, R16, R20, 6.75539944105574400000e+15 ;  /* 0x433800001014742b */ /* 0x000fe40000000014 */
[----:B------:R-:W-:Y:S01]  /*0d40*/  FSETP.GEU.AND P0, PT, |R17|, 4.1917929649353027344, PT ;  /* 0x4086232b1100780b */ /* 0x000fe20003f0e200 */
[----:B------:R-:W-:-:S05]  /*0d50*/  DADD R28, R28, -R16 ;  /* 0x000000001c1c7229 */ /* 0x000fca0000000810 */
[----:B------:R-:W-:-:S03]  /*0d60*/  DADD R26, R20, -6.75539944105574400000e+15 ;  /* 0xc3380000141a7429 */ /* 0x000fc60000000000 */
[----:B------:R-:W-:-:S05]  /*0d70*/  DADD R22, R22, R28 ;  /* 0x0000000016167229 */ /* 0x000fca000000001c */
[----:B------:R-:W-:-:S08]  /*0d80*/  DFMA R24, R26, -R24, R16 ;  /* 0x800000181a18722b */ /* 0x000fd00000000010 */
[----:B------:R-:W-:Y:S01]  /*0d90*/  DFMA R24, R26, -UR6, R24 ;  /* 0x800000061a187c2b */ /* 0x000fe20008000018 */
[----:B------:R-:W-:Y:S01]  /*0da0*/  UMOV UR6, 0x69ce2bdf ;  /* 0x69ce2bdf00067882 */ /* 0x000fe20000000000 */
[----:B------:R-:W-:Y:S01]  /*0db0*/  IMAD.MOV.U32 R26, RZ, RZ, -0x35dec16 ;  /* 0xfca213eaff1a7424 */ /* 0x000fe200078e00ff */
[----:B------:R-:W-:Y:S01]  /*0dc0*/  UMOV UR7, 0x3e5ade15 ;  /* 0x3e5ade1500077882 */ /* 0x000fe20000000000 */
[----:B------:R-:W-:-:S06]  /*0dd0*/  IMAD.MOV.U32 R27, RZ, RZ, 0x3e928af3 ;  /* 0x3e928af3ff1b7424 */ /* 0x000fcc00078e00ff */
[----:B------:R-:W-:Y:S01]  /*0de0*/  DFMA R26, R24, UR6, R26 ;  /* 0x00000006181a7c2b */ /* 0x000fe2000800001a */
        /* <DEDUP_REMOVED lines=24> */
[----:B------:R-:W-:-:S08]  /*0f70*/  DFMA R26, R24, R26, 1 ;  /* 0x3ff00000181a742b */ /* 0x000fd0000000001a */
[----:B------:R-:W-:-:S10]  /*0f80*/  DFMA R24, R24, R26, 1 ;  /* 0x3ff000001818742b */ /* 0x000fd4000000001a */
[----:B------:R-:W-:Y:S01]  /*0f90*/  LEA R27, R20, R25, 0x14 ;  /* 0x00000019141b7211 */ /* 0x000fe200078ea0ff */
[----:B------:R-:W-:Y:S01]  /*0fa0*/  IMAD.MOV.U32 R26, RZ, RZ, R24 ;  /* 0x000000ffff1a7224 */ /* 0x000fe200078e0018 */
[----:B------:R-:W-:Y:S06]  /*0fb0*/  @!P0 BRA `(.L_x_3) ;  /* 0x0000000000308947 */ /* 0x000fec0003800000 */
[----:B------:R-:W-:Y:S01]  /*0fc0*/  FSETP.GEU.AND P1, PT, |R17|, 4.2275390625, PT ;  /* 0x408748001100780b */ /* 0x000fe20003f2e200 */
[C---:B------:R-:W-:Y:S02]  /*0fd0*/  DADD R26, R16.reuse, +INF ;  /* 0x7ff00000101a7429 */ /* 0x040fe40000000000 */
[----:B------:R-:W-:-:S08]  /*0fe0*/  DSETP.GEU.AND P0, PT, R16, RZ, PT ;  /* 0x000000ff1000722a */ /* 0x000fd00003f0e000 */
[----:B------:R-:W-:Y:S02]  /*0ff0*/  FSEL R26, R26, RZ, P0 ;  /* 0x000000ff1a1a7208 */ /* 0x000fe40000000000 */
[----:B------:R-:W-:Y:S02]  /*1000*/  @!P1 LEA.HI R11, R20, R20, RZ, 0x1 ;  /* 0x00000014140b9211 */ /* 0x000fe400078f08ff */
[----:B------:R-:W-:Y:S02]  /*1010*/  FSEL R27, R27, RZ, P0 ;  /* 0x000000ff1b1b7208 */ /* 0x000fe40000000000 */
[----:B------:R-:W-:-:S05]  /*1020*/  @!P1 SHF.R.S32.HI R11, RZ, 0x1, R11 ;  /* 0x00000001ff0b9819 */ /* 0x000fca000001140b */
[----:B------:R-:W-:Y:S02]  /*1030*/  @!P1 IMAD.IADD R16, R20, 0x1, -R11 ;  /* 0x0000000114109824 */ /* 0x000fe400078e0a0b */
[----:B------:R-:W-:-:S03]  /*1040*/  @!P1 IMAD R25, R11, 0x100000, R25 ;  /* 0x001000000b199824 */ /* 0x000fc600078e0219 */
[----:B------:R-:W-:Y:S02]  /*1050*/  @!P1 LEA R17, R16, 0x3ff00000, 0x14 ;  /* 0x3ff0000010119811 */ /* 0x000fe400078ea0ff */
[----:B------:R-:W-:-:S06]  /*1060*/  @!P1 MOV R16, RZ ;  /* 0x000000ff00109202 */ /* 0x000fcc0000000f00 */
[----:B------:R-:W-:-:S11]  /*1070*/  @!P1 DMUL R26, R24, R16 ;  /* 0x00000010181a9228 */ /* 0x000fd60000000000 */
.L_x_3:
[----:B------:R-:W-:Y:S01]  /*1080*/  DFMA R22, R22, R26, R26 ;  /* 0x0000001a1616722b */ /* 0x000fe2000000001a */
[----:B------:R-:W-:Y:S01]  /*1090*/  IMAD.MOV.U32 R16, RZ, RZ, R14 ;  /* 0x000000ffff107224 */ /* 0x000fe200078e000e */
[----:B------:R-:W-:Y:S01]  /*10a0*/  DSETP.NEU.AND P0, PT, |R26|, +INF , PT ;  /* 0x7ff000001a00742a */ /* 0x000fe20003f0d200 */
[----:B------:R-:W-:-:S07]  /*10b0*/  IMAD.MOV.U32 R17, RZ, RZ, 0x0 ;  /* 0x00000000ff117424 */ /* 0x000fce00078e00ff */
[----:B------:R-:W-:Y:S02]  /*10c0*/  FSEL R11, R26, R22, !P0 ;  /* 0x000000161a0b7208 */ /* 0x000fe40004000000 */
[----:B------:R-:W-:Y:S01]  /*10d0*/  FSEL R22, R27, R23, !P0 ;  /* 0x000000171b167208 */ /* 0x000fe20004000000 */
[----:B------:R-:W-:Y:S06]  /*10e0*/  RET.REL.NODEC R16 `(_Z12updateKernelPbS_P17curandStateXORWOW) ;  /* 0xffffffec10c47950 */ /* 0x000fec0003c3ffff */
.L_x_4:
[----:B------:R-:W-:-:S00]  /*10f0*/  BRA `(.L_x_4) ;  /* 0xfffffffc00fc7947 */ /* 0x000fc0000383ffff */
[----:B------:R-:W-:-:S00]  /*1100*/  NOP ;  /* 0x0000000000007918 */ /* 0x000fc00000000000 */
[----:B------:R-:W-:-:S00]  /*1110*/  NOP ;  /* 0x0000000000007918 */ /* 0x000fc00000000000 */
[----:B------:R-:W-:-:S00]  /*1120*/  NOP ;  /* 0x0000000000007918 */ /* 0x000fc00000000000 */
[----:B------:R-:W-:-:S00]  /*1130*/  NOP ;  /* 0x0000000000007918 */ /* 0x000fc00000000000 */
[----:B------:R-:W-:-:S00]  /*1140*/  NOP ;  /* 0x0000000000007918 */ /* 0x000fc00000000000 */
[----:B------:R-:W-:-:S00]  /*1150*/  NOP ;  /* 0x0000000000007918 */ /* 0x000fc00000000000 */
[----:B------:R-:W-:-:S00]  /*1160*/  NOP ;  /* 0x0000000000007918 */ /* 0x000fc00000000000 */
[----:B------:R-:W-:-:S00]  /*1170*/  NOP ;  /* 0x0000000000007918 */ /* 0x000fc00000000000 */
.L_x_14:


//--------------------- .text._Z10initCurandP17curandStateXORWOWy --------------------------
	.section	.text._Z10initCurandP17curandStateXORWOWy,"ax",@progbits
	.align	128
        .global         _Z10initCurandP17curandStateXORWOWy
        .type           _Z10initCurandP17curandStateXORWOWy,@function
        .size           _Z10initCurandP17curandStateXORWOWy,(.L_x_16 - _Z10initCurandP17curandStateXORWOWy)
        .other          _Z10initCurandP17curandStateXORWOWy,@"STO_CUDA_ENTRY STV_DEFAULT"
_Z10initCurandP17curandStateXORWOWy:
.text._Z10initCurandP17curandStateXORWOWy:
[----:B------:R-:W-:Y:S01]  /*0000*/  LDC R1, c[0x0][0x37c] ;  /* 0x0000df00ff017b82 */ /* 0x000fe20000000800 */
[----:B------:R-:W0:Y:S01]  /*0010*/  S2R R3, SR_TID.Y ;  /* 0x0000000000037919 */ /* 0x000e220000002200 */
[----:B------:R-:W1:Y:S06]  /*0020*/  LDCU UR7, c[0x0][0x360] ;  /* 0x00006c00ff0777ac */ /* 0x000e6c0008000800 */
[----:B------:R-:W0:Y:S01]  /*0030*/  S2UR UR4, SR_CTAID.Y ;  /* 0x00000000000479c3 */ /* 0x000e220000002600 */
[----:B------:R-:W-:Y:S01]  /*0040*/  BSSY.RECONVERGENT B0, `(.L_x_5) ;  /* 0x00000eb000007945 */ /* 0x000fe20003800200 */
[----:B------:R-:W1:Y:S06]  /*0050*/  S2R R13, SR_TID.X ;  /* 0x00000000000d7919 */ /* 0x000e6c0000002100 */
[----:B------:R-:W0:Y:S08]  /*0060*/  LDC R0, c[0x0][0x364] ;  /* 0x0000d900ff007b82 */ /* 0x000e300000000800 */
[----:B------:R-:W2:Y:S08]  /*0070*/  LDC.64 R8, c[0x0][0x388] ;  /* 0x0000e200ff087b82 */ /* 0x000eb00000000a00 */
[----:B------:R-:W3:Y:S08]  /*0080*/  S2UR UR6, SR_CTAID.X ;  /* 0x00000000000679c3 */ /* 0x000ef00000002500 */
[----:B------:R-:W3:Y:S01]  /*0090*/  LDC R5, c[0x0][0x370] ;  /* 0x0000dc00ff057b82 */ /* 0x000ee20000000800 */
[----:B0-----:R-:W-:Y:S01]  /*00a0*/  IMAD R0, R0, UR4, R3 ;  /* 0x0000000400007c24 */ /* 0x001fe2000f8e0203 */
[----:B------:R-:W0:Y:S06]  /*00b0*/  LDCU.64 UR4, c[0x0][0x358] ;  /* 0x00006b00ff0477ac */ /* 0x000e2c0008000a00 */
[----:B------:R-:W4:Y:S01]  /*00c0*/  LDC.64 R6, c[0x0][0x380] ;  /* 0x0000e000ff067b82 */ /* 0x000f220000000a00 */
[----:B--2---:R-:W-:-:S02]  /*00d0*/  LOP3.LUT R2, R8, 0xaad26b49, RZ, 0x3c, !PT ;  /* 0xaad26b4908027812 */ /* 0x004fc400078e3cff */
[----:B------:R-:W-:-:S03]  /*00e0*/  LOP3.LUT R3, R9, 0xf7dcefdd, RZ, 0x3c, !PT ;  /* 0xf7dcefdd09037812 */ /* 0x000fc600078e3cff */
[----:B------:R-:W-:Y:S02]  /*00f0*/  IMAD R2, R2, 0x4182bed5, RZ ;  /* 0x4182bed502027824 */ /* 0x000fe400078e02ff */
[----:B------:R-:W-:Y:S02]  /*0100*/  IMAD R3, R3, -0x658354e5, RZ ;  /* 0x9a7cab1b03037824 */ /* 0x000fe400078e02ff */
[C---:B------:R-:W-:Y:S01]  /*0110*/  VIADD R11, R2.reuse, 0x583f19 ;  /* 0x00583f19020b7836 */ /* 0x040fe20000000000 */
[C---:B------:R-:W-:Y:S01]  /*0120*/  LOP3.LUT R8, R2.reuse, 0x159a55e5, RZ, 0x3c, !PT ;  /* 0x159a55e502087812 */ /* 0x040fe200078e3cff */
[C---:B------:R-:W-:Y:S01]  /*0130*/  VIADD R9, R3.reuse, 0x1f123bb5 ;  /* 0x1f123bb503097836 */ /* 0x040fe20000000000 */
[----:B------:R-:W-:Y:S02]  /*0140*/  IADD3 R4, PT, PT, R2, 0x64f0c9, R3 ;  /* 0x0064f0c902047810 */ /* 0x000fe40007ffe003 */
[----:B------:R-:W-:Y:S01]  /*0150*/  LOP3.LUT R10, R3, 0x5491333, RZ, 0x3c, !PT ;  /* 0x05491333030a7812 */ /* 0x000fe200078e3cff */
[----:B---3--:R-:W-:-:S02]  /*0160*/  IMAD R0, R0, R5, UR6 ;  /* 0x0000000600007e24 */ /* 0x008fc4000f8e0205 */
[----:B------:R-:W-:Y:S02]  /*0170*/  VIADD R5, R2, 0x75bcd15 ;  /* 0x075bcd1502057836 */ /* 0x000fe40000000000 */
[----:B-1----:R-:W-:-:S04]  /*0180*/  IMAD R13, R0, UR7, R13 ;  /* 0x00000007000d7c24 */ /* 0x002fc8000f8e020d */
[C---:B----4-:R-:W-:Y:S01]  /*0190*/  IMAD.WIDE R6, R13.reuse, 0x30, R6 ;  /* 0x000000300d067825 */ /* 0x050fe200078e0206 */
[----:B------:R-:W-:-:S04]  /*01a0*/  ISETP.NE.AND P0, PT, R13, RZ, PT ;  /* 0x000000ff0d00720c */ /* 0x000fc80003f05270 */
[----:B0-----:R0:W-:Y:S04]  /*01b0*/  STG.E.64 desc[UR4][R6.64], R4 ;  /* 0x0000000406007986 */ /* 0x0011e8000c101b04 */
[----:B------:R0:W-:Y:S04]  /*01c0*/  STG.E.64 desc[UR4][R6.64+0x8], R8 ;  /* 0x0000080806007986 */ /* 0x0001e8000c101b04 */
[----:B------:R0:W-:Y:S01]  /*01d0*/  STG.E.64 desc[UR4][R6.64+0x10], R10 ;  /* 0x0000100a06007986 */ /* 0x0001e2000c101b04 */
[----:B------:R-:W-:Y:S05]  /*01e0*/  @!P0 BRA `(.L_x_6) ;  /* 0x0000000c00408947 */ /* 0x000fea0003800000 */
[----:B------:R-:W-:Y:S01]  /*01f0*/  SHF.R.S32.HI R0, RZ, 0x1f, R13 ;  /* 0x0000001fff007819 */ /* 0x000fe2000001140d */
[----:B------:R-:W-:-:S07]  /*0200*/  IMAD.MOV.U32 R12, RZ, RZ, RZ ;  /* 0x000000ffff0c7224 */ /* 0x000fce00078e00ff */
.L_x_12:
[----:B-1----:R-:W-:Y:S01]  /*0210*/  LOP3.LUT R2, R13, 0x3, RZ, 0xc0, !PT ;  /* 0x000000030d027812 */ /* 0x002fe200078ec0ff */
[----:B------:R-:W-:Y:S03]  /*0220*/  BSSY.RECONVERGENT B1, `(.L_x_7) ;  /* 0x00000c6000017945 */ /* 0x000fe60003800200 */
[----:B------:R-:W-:-:S04]  /*0230*/  ISETP.NE.U32.AND P0, PT, R2, RZ, PT ;  /* 0x000000ff0200720c */ /* 0x000fc80003f05070 */
[----:B------:R-:W-:-:S13]  /*0240*/  ISETP.NE.AND.EX P0, PT, RZ, RZ, PT, P0 ;  /* 0x000000ffff00720c */ /* 0x000fda0003f05300 */
[----:B------:R-:W-:Y:S05]  /*0250*/  @!P0 BRA `(.L_x_8) ;  /* 0x0000000c00088947 */ /* 0x000fea0003800000 */
[----:B0-----:R-:W0:Y:S01]  /*0260*/  LDC.64 R8, c[0x4][RZ] ;  /* 0x01000000ff087b82 */ /* 0x001e220000000a00 */
[----:B------:R-:W-:Y:S02]  /*0270*/  IMAD.MOV.U32 R14, RZ, RZ, RZ ;  /* 0x000000ffff0e7224 */ /* 0x000fe400078e00ff */
[----:B0-----:R-:W-:-:S07]  /*0280*/  IMAD.WIDE.U32 R8, R12, 0xc80, R8 ;  /* 0x00000c800c087825 */ /* 0x001fce00078e0008 */
.L_x_11:
[----:B-1----:R-:W-:Y:S01]  /*0290*/  IMAD.MOV.U32 R15, RZ, RZ, RZ ;  /* 0x000000ffff0f7224 */ /* 0x002fe200078e00ff */
[----:B------:R-:W-:Y:S01]  /*02a0*/  CS2R R2, SRZ ;  /* 0x0000000000027805 */ /* 0x000fe2000001ff00 */
[----:B------:R-:W-:Y:S01]  /*02b0*/  IMAD.MOV.U32 R17, RZ, RZ, RZ ;  /* 0x000000ffff117224 */ /* 0x000fe200078e00ff */
[----:B------:R-:W-:-:S07]  /*02c0*/  CS2R R4, SRZ ;  /* 0x0000000000047805 */ /* 0x000fce000001ff00 */
.L_x_10:
[----:B------:R-:W-:-:S05]  /*02d0*/  IMAD.WIDE.U32 R10, R17, 0x4, R6 ;  /* 0x00000004110a7825 */ /* 0x000fca00078e0006 */
[----:B------:R0:W5:Y:S01]  /*02e0*/  LDG.E R16, desc[UR4][R10.64+0x4] ;  /* 0x000004040a107981 */ /* 0x000162000c1e1900 */
[----:B------:R-:W-:-:S07]  /*02f0*/  IMAD.MOV.U32 R19, RZ, RZ, RZ ;  /* 0x000000ffff137224 */ /* 0x000fce00078e00ff */
.L_x_9:
[----:B-----5:R-:W-:Y:S01]  /*0300*/  SHF.R.U32.HI R24, RZ, R19, R16 ;  /* 0x00000013ff187219 */ /* 0x020fe20000011610 */
[----:B0-----:R-:W-:-:S03]  /*0310*/  IMAD.SHL.U32 R10, R17, 0x20, RZ ;  /* 0x00000020110a7824 */ /* 0x001fc600078e00ff */
[----:B------:R-:W-:Y:S01]  /*0320*/  LOP3.LUT R11, R24, 0x1, RZ, 0xc0, !PT ;  /* 0x00000001180b7812 */ /* 0x000fe200078ec0ff */
[----:B------:R-:W-:-:S03]  /*0330*/  IMAD.IADD R10, R10, 0x1, R19 ;  /* 0x000000010a0a7824 */ /* 0x000fc600078e0213 */
[----:B------:R-:W-:Y:S01]  /*0340*/  ISETP.NE.U32.AND P0, PT, R11, 0x1, PT ;  /* 0x000000010b00780c */ /* 0x000fe20003f05070 */
[----:B------:R-:W-:-:S03]  /*0350*/  IMAD R11, R10, 0x5, RZ ;  /* 0x000000050a0b7824 */ /* 0x000fc600078e02ff */
[----:B------:R-:W-:Y:S01]  /*0360*/  R2P PR, R24, 0x7e ;  /* 0x0000007e18007804 */ /* 0x000fe20000000000 */
[----:B------:R-:W-:-:S08]  /*0370*/  IMAD.WIDE.U32 R10, R11, 0x4, R8 ;  /* 0x000000040b0a7825 */ /* 0x000fd000078e0008 */
[----:B------:R-:W2:Y:S04]  /*0380*/  @!P0 LDG.E R18, desc[UR4][R10.64] ;  /* 0x000000040a128981 */ /* 0x000ea8000c1e1900 */
[----:B------:R-:W3:Y:S04]  /*0390*/  @!P0 LDG.E R20, desc[UR4][R10.64+0x10] ;  /* 0x000010040a148981 */ /* 0x000ee8000c1e1900 */
[----:B------:R-:W4:Y:S04]  /*03a0*/  @P1 LDG.E R22, desc[UR4][R10.64+0x14] ;  /* 0x000014040a161981 */ /* 0x000f28000c1e1900 */
[----:B------:R-:W4:Y:S04]  /*03b0*/  @P2 LDG.E R26, desc[UR4][R10.64+0x28] ;  /* 0x000028040a1a2981 */ /* 0x000f28000c1e1900 */
[----:B------:R-:W4:Y:S04]  /*03c0*/  @!P0 LDG.E R21, desc[UR4][R10.64+0x4] ;  /* 0x000004040a158981 */ /* 0x000f28000c1e1900 */
[----:B------:R-:W4:Y:S04]  /*03d0*/  @!P0 LDG.E R23, desc[UR4][R10.64+0xc] ;  /* 0x00000c040a178981 */ /* 0x000f28000c1e1900 */
[----:B------:R-:W4:Y:S04]  /*03e0*/  @P1 LDG.E R25, desc[UR4][R10.64+0x18] ;  /* 0x000018040a191981 */ /* 0x000f28000c1e1900 */
[----:B------:R-:W4:Y:S04]  /*03f0*/  @P3 LDG.E R28, desc[UR4][R10.64+0x3c] ;  /* 0x00003c040a1c3981 */ /* 0x000f28000c1e1900 */
[----:B------:R-:W4:Y:S01]  /*0400*/  @P6 LDG.E R27, desc[UR4][R10.64+0x7c] ;  /* 0x00007c040a1b6981 */ /* 0x000f22000c1e1900 */
[----:B--2---:R-:W-:-:S03]  /*0410*/  @!P0 LOP3.LUT R15, R15, R18, RZ, 0x3c, !PT ;  /* 0x000000120f0f8212 */ /* 0x004fc600078e3cff */
[----:B------:R-:W2:Y:S01]  /*0420*/  @!P0 LDG.E R18, desc[UR4][R10.64+0x8] ;  /* 0x000008040a128981 */ /* 0x000ea2000c1e1900 */
[----:B---3--:R-:W-:-:S03]  /*0430*/  @!P0 LOP3.LUT R3, R3, R20, RZ, 0x3c, !PT ;  /* 0x0000001403038212 */ /* 0x008fc600078e3cff */
[----:B------:R-:W3:Y:S01]  /*0440*/  @P1 LDG.E R20, desc[UR4][R10.64+0x24] ;  /* 0x000024040a141981 */ /* 0x000ee2000c1e1900 */
[----:B----4-:R-:W-:-:S03]  /*0450*/  @P1 LOP3.LUT R15, R15, R22, RZ, 0x3c, !PT ;  /* 0x000000160f0f1212 */ /* 0x010fc600078e3cff */
[----:B------:R-:W4:Y:S01]  /*0460*/  @P2 LDG.E R22, desc[UR4][R10.64+0x38] ;  /* 0x000038040a162981 */ /* 0x000f22000c1e1900 */
[----:B------:R-:W-:-:S03]  /*0470*/  @P2 LOP3.LUT R15, R15, R26, RZ, 0x3c, !PT ;  /* 0x0000001a0f0f2212 */ /* 0x000fc600078e3cff */
[----:B------:R-:W4:Y:S01]  /*0480*/  @P4 LDG.E R26, desc[UR4][R10.64+0x50] ;  /* 0x000050040a1a4981 */ /* 0x000f22000c1e1900 */
[----:B------:R-:W-:-:S03]  /*0490*/  @!P0 LOP3.LUT R4, R4, R21, RZ, 0x3c, !PT ;  /* 0x0000001504048212 */ /* 0x000fc600078e3cff */
[----:B------:R-:W4:Y:S01]  /*04a0*/  @P1 LDG.E R21, desc[UR4][R10.64+0x20] ;  /* 0x000020040a151981 */ /* 0x000f22000c1e1900 */
[----:B------:R-:W-:-:S03]  /*04b0*/  @!P0 LOP3.LUT R2, R2, R23, RZ, 0x3c, !PT ;  /* 0x0000001702028212 */ /* 0x000fc600078e3cff */
[----:B------:R-:W4:Y:S01]  /*04c0*/  @P2 LDG.E R23, desc[UR4][R10.64+0x2c] ;  /* 0x00002c040a172981 */ /* 0x000f22000c1e1900 */
[----:B------:R-:W-:-:S03]  /*04d0*/  @P1 LOP3.LUT R4, R4, R25, RZ, 0x3c, !PT ;  /* 0x0000001904041212 */ /* 0x000fc600078e3cff */
[----:B------:R-:W4:Y:S01]  /*04e0*/  @P2 LDG.E R25, desc[UR4][R10.64+0x34] ;  /* 0x000034040a192981 */ /* 0x000f22000c1e1900 */
[----:B--2---:R-:W-:-:S03]  /*04f0*/  @!P0 LOP3.LUT R5, R5, R18, RZ, 0x3c, !PT ;  /* 0x0000001205058212 */ /* 0x004fc600078e3cff */
[----:B------:R-:W2:Y:S01]  /*0500*/  @P1 LDG.E R18, desc[UR4][R10.64+0x1c] ;  /* 0x00001c040a121981 */ /* 0x000ea2000c1e1900 */
[----:B---3--:R-:W-:-:S03]  /*0510*/  @P1 LOP3.LUT R3, R3, R20, RZ, 0x3c, !PT ;  /* 0x0000001403031212 */ /* 0x008fc600078e3cff */
[----:B------:R-:W3:Y:S01]  /*0520*/  @P2 LDG.E R20, desc[UR4][R10.64+0x30] ;  /* 0x000030040a142981 */ /* 0x000ee2000c1e1900 */
[----:B----4-:R-:W-:-:S03]  /*0530*/  @P2 LOP3.LUT R3, R3, R22, RZ, 0x3c, !PT ;  /* 0x0000001603032212 */ /* 0x010fc600078e3cff */
[----:B------:R-:W4:Y:S01]  /*0540*/  @P3 LDG.E R22, desc[UR4][R10.64+0x4c] ;  /* 0x00004c040a163981 */ /* 0x000f22000c1e1900 */
[----:B------:R-:W-:-:S04]  /*0550*/  @P3 LOP3.LUT R15, R15, R28, RZ, 0x3c, !PT ;  /* 0x0000001c0f0f3212 */ /* 0x000fc800078e3cff */
[----:B------:R-:W-:Y:S02]  /*0560*/  @P4 LOP3.LUT R15, R15, R26, RZ, 0x3c, !PT ;  /* 0x0000001a0f0f4212 */ /* 0x000fe400078e3cff */
[----:B------:R-:W-:Y:S01]  /*0570*/  @P1 LOP3.LUT R2, R2, R21, RZ, 0x3c, !PT ;  /* 0x0000001502021212 */ /* 0x000fe200078e3cff */
[----:B------:R-:W4:Y:S04]  /*0580*/  @P5 LDG.E R26, desc[UR4][R10.64+0x64] ;  /* 0x000064040a1a5981 */ /* 0x000f28000c1e1900 */
[----:B------:R-:W4:Y:S01]  /*0590*/  @P3 LDG.E R21, desc[UR4][R10.64+0x40] ;  /* 0x000040040a153981 */ /* 0x000f22000c1e1900 */
[----:B------:R-:W-:Y:S02]  /*05a0*/  @P2 LOP3.LUT R4, R4, R23, RZ, 0x3c, !PT ;  /* 0x0000001704042212 */ /* 0x000fe400078e3cff */
[----:B------:R-:W-:Y:S01]  /*05b0*/  @P2 LOP3.LUT R2, R2, R25, RZ, 0x3c, !PT ;  /* 0x0000001902022212 */ /* 0x000fe200078e3cff */
[----:B------:R-:W4:Y:S04]  /*05c0*/  @P3 LDG.E R23, desc[UR4][R10.64+0x48] ;  /* 0x000048040a173981 */ /* 0x000f28000c1e1900 */
[----:B------:R-:W4:Y:S01]  /*05d0*/  @P4 LDG.E R25, desc[UR4][R10.64+0x54] ;  /* 0x000054040a194981 */ /* 0x000f22000c1e1900 */
[----:B--2---:R-:W-:-:S03]  /*05e0*/  @P1 LOP3.LUT R5, R5, R18, RZ, 0x3c, !PT ;  /* 0x0000001205051212 */ /* 0x004fc600078e3cff */
[----:B------:R-:W2:Y:S01]  /*05f0*/  @P3 LDG.E R18, desc[UR4][R10.64+0x44] ;  /* 0x000044040a123981 */ /* 0x000ea2000c1e1900 */
[----:B---3--:R-:W-:-:S03]  /*0600*/  @P2 LOP3.LUT R5, R5, R20, RZ, 0x3c, !PT ;  /* 0x0000001405052212 */ /* 0x008fc600078e3cff */
[----:B------:R-:W3:Y:S01]  /*0610*/  @P4 LDG.E R20, desc[UR4][R10.64+0x58] ;  /* 0x000058040a144981 */ /* 0x000ee2000c1e1900 */
[----:B----4-:R-:W-:-:S03]  /*0620*/  @P3 LOP3.LUT R3, R3, R22, RZ, 0x3c, !PT ;  /* 0x0000001603033212 */ /* 0x010fc600078e3cff */
[----:B------:R-:W4:Y:S01]  /*0630*/  @P4 LDG.E R22, desc[UR4][R10.64+0x60] ;  /* 0x000060040a164981 */ /* 0x000f22000c1e1900 */
[----:B------:R-:W-:Y:S02]  /*0640*/  LOP3.LUT P0, RZ, R24, 0x80, RZ, 0xc0, !PT ;  /* 0x0000008018ff7812 */ /* 0x000fe4000780c0ff */
[----:B------:R-:W-:Y:S02]  /*0650*/  @P5 LOP3.LUT R15, R15, R26, RZ, 0x3c, !PT ;  /* 0x0000001a0f0f5212 */ /* 0x000fe400078e3cff */
[----:B------:R-:W4:Y:S01]  /*0660*/  @P6 LDG.E R26, desc[UR4][R10.64+0x78] ;  /* 0x000078040a1a6981 */ /* 0x000f22000c1e1900 */
[----:B------:R-:W-:-:S03]  /*0670*/  @P3 LOP3.LUT R4, R4, R21, RZ, 0x3c, !PT ;  /* 0x0000001504043212 */ /* 0x000fc600078e3cff */
[----:B------:R-:W4:Y:S01]  /*0680*/  @P4 LDG.E R21, desc[UR4][R10.64+0x5c] ;  /* 0x00005c040a154981 */ /* 0x000f22000c1e1900 */
[----:B------:R-:W-:-:S03]  /*0690*/  @P3 LOP3.LUT R2, R2, R23, RZ, 0x3c, !PT ;  /* 0x0000001702023212 */ /* 0x000fc600078e3cff */
[----:B------:R-:W4:Y:S01]  /*06a0*/  @P5 LDG.E R23, desc[UR4][R10.64+0x68] ;  /* 0x000068040a175981 */ /* 0x000f22000c1e1900 */
[----:B------:R-:W-:-:S03]  /*06b0*/  @P4 LOP3.LUT R4, R4, R25, RZ, 0x3c, !PT ;  /* 0x0000001904044212 */ /* 0x000fc600078e3cff */
[----:B------:R-:W4:Y:S01]  /*06c0*/  @P5 LDG.E R25, desc[UR4][R10.64+0x70] ;  /* 0x000070040a195981 */ /* 0x000f22000c1e1900 */
[----:B--2---:R-:W-:-:S03]  /*06d0*/  @P3 LOP3.LUT R5, R5, R18, RZ, 0x3c, !PT ;  /* 0x0000001205053212 */ /* 0x004fc600078e3cff */
[----:B------:R-:W2:Y:S01]  /*06e0*/  @P5 LDG.E R18, desc[UR4][R10.64+0x6c] ;  /* 0x00006c040a125981 */ /* 0x000ea2000c1e1900 */
[----:B---3--:R-:W-:-:S03]  /*06f0*/  @P4 LOP3.LUT R5, R5, R20, RZ, 0x3c, !PT ;  /* 0x0000001405054212 */ /* 0x008fc600078e3cff */
[----:B------:R-:W3:Y:S01]  /*0700*/  @P5 LDG.E R20, desc[UR4][R10.64+0x74] ;  /* 0x000074040a145981 */ /* 0x000ee2000c1e1900 */
[----:B----4-:R-:W-:-:S03]  /*0710*/  @P4 LOP3.LUT R3, R3, R22, RZ, 0x3c, !PT ;  /* 0x0000001603034212 */ /* 0x010fc600078e3cff */
[----:B------:R-:W4:Y:S01]  /*0720*/  @P0 LDG.E R22, desc[UR4][R10.64+0x8c] ;  /* 0x00008c040a160981 */ /* 0x000f22000c1e1900 */
[----:B------:R-:W-:-:S03]  /*0730*/  @P6 LOP3.LUT R15, R15, R26, RZ, 0x3c, !PT ;  /* 0x0000001a0f0f6212 */ /* 0x000fc600078e3cff */
        /* <DEDUP_REMOVED lines=13> */
[----:B------:R-:W-:Y:S02]  /*0810*/  @P6 LOP3.LUT R4, R4, R27, RZ, 0x3c, !PT ;  /* 0x0000001b04046212 */ /* 0x000fe400078e3cff */
[----:B------:R-:W-:Y:S02]  /*0820*/  @P6 LOP3.LUT R2, R2, R21, RZ, 0x3c, !PT ;  /* 0x0000001502026212 */ /* 0x000fe400078e3cff */
[----:B------:R-:W-:Y:S02]  /*0830*/  @P0 LOP3.LUT R4, R4, R23, RZ, 0x3c, !PT ;  /* 0x0000001704040212 */ /* 0x000fe400078e3cff */
[----:B------:R-:W-:Y:S02]  /*0840*/  @P0 LOP3.LUT R2, R2, R25, RZ, 0x3c, !PT ;  /* 0x0000001902020212 */ /* 0x000fe400078e3cff */
[----:B--2---:R-:W-:Y:S02]  /*0850*/  @P6 LOP3.LUT R5, R5, R18, RZ, 0x3c, !PT ;  /* 0x0000001205056212 */ /* 0x004fe400078e3cff */
[----:B---3--:R-:W-:-:S02]  /*0860*/  @P6 LOP3.LUT R3, R3, R20, RZ, 0x3c, !PT ;  /* 0x0000001403036212 */ /* 0x008fc400078e3cff */
[----:B----4-:R-:W-:Y:S02]  /*0870*/  @P0 LOP3.LUT R5, R5, R22, RZ, 0x3c, !PT ;  /* 0x0000001605050212 */ /* 0x010fe400078e3cff */
[----:B------:R-:W-:Y:S02]  /*0880*/  @P0 LOP3.LUT R3, R3, R26, RZ, 0x3c, !PT ;  /* 0x0000001a03030212 */ /* 0x000fe400078e3cff */
[----:B------:R-:W-:-:S13]  /*0890*/  R2P PR, R24.B1, 0x7f ;  /* 0x0000007f18007804 */ /* 0x000fda0000001000 */
[----:B------:R-:W2:Y:S04]  /*08a0*/  @P0 LDG.E R18, desc[UR4][R10.64+0xa0] ;  /* 0x0000a0040a120981 */ /* 0x000ea8000c1e1900 */
[----:B------:R-:W3:Y:S04]  /*08b0*/  @P1 LDG.E R22, desc[UR4][R10.64+0xb4] ;  /* 0x0000b4040a161981 */ /* 0x000ee8000c1e1900 */
[----:B------:R-:W4:Y:S04]  /*08c0*/  @P2 LDG.E R26, desc[UR4][R10.64+0xc8] ;  /* 0x0000c8040a1a2981 */ /* 0x000f28000c1e1900 */
[----:B------:R-:W4:Y:S04]  /*08d0*/  @P3 LDG.E R28, desc[UR4][R10.64+0xdc] ;  /* 0x0000dc040a1c3981 */ /* 0x000f28000c1e1900 */
[----:B------:R-:W4:Y:S04]  /*08e0*/  @P0 LDG.E R23, desc[UR4][R10.64+0xa4] ;  /* 0x0000a4040a170981 */ /* 0x000f28000c1e1900 */
[----:B------:R-:W4:Y:S04]  /*08f0*/  @P0 LDG.E R20, desc[UR4][R10.64+0xa8] ;  /* 0x0000a8040a140981 */ /* 0x000f28000c1e1900 */
[----:B------:R-:W4:Y:S04]  /*0900*/  @P4 LDG.E R25, desc[UR4][R10.64+0xf0] ;  /* 0x0000f0040a194981 */ /* 0x000f28000c1e1900 */
        /* <DEDUP_REMOVED lines=21> */
[----:B------:R-:W-:Y:S02]  /*0a60*/  LOP3.LUT P0, RZ, R24, 0x8000, RZ, 0xc0, !PT ;  /* 0x0000800018ff7812 */ /* 0x000fe4000780c0ff */
[----:B----4-:R-:W-:Y:S01]  /*0a70*/  @P5 LOP3.LUT R15, R15, R26, RZ, 0x3c, !PT ;  /* 0x0000001a0f0f5212 */ /* 0x010fe200078e3cff */
[----:B------:R-:W4:Y:S04]  /*0a80*/  @P3 LDG.E R24, desc[UR4][R10.64+0xe4] ;  /* 0x0000e4040a183981 */ /* 0x000f28000c1e1900 */
[----:B------:R-:W2:Y:S01]  /*0a90*/  @P6 LDG.E R26, desc[UR4][R10.64+0x118] ;  /* 0x000118040a1a6981 */ /* 0x000ea2000c1e1900 */
        /* <DEDUP_REMOVED lines=8> */
[----:B---3--:R-:W-:-:S03]  /*0b20*/  @P2 LOP3.LUT R3, R3, R22, RZ, 0x3c, !PT ;  /* 0x0000001603032212 */ /* 0x008fc600078e3cff */
[----:B------:R-:W3:Y:S01]  /*0b30*/  @P4 LDG.E R22, desc[UR4][R10.64+0x100] ;  /* 0x000100040a164981 */ /* 0x000ee2000c1e1900 */
[----:B--2---:R-:W-:-:S03]  /*0b40*/  @P6 LOP3.LUT R15, R15, R26, RZ, 0x3c, !PT ;  /* 0x0000001a0f0f6212 */ /* 0x004fc600078e3cff */
[----:B------:R-:W2:Y:S01]  /*0b50*/  @P0 LDG.E R26, desc[UR4][R10.64+0x12c] ;  /* 0x00012c040a1a0981 */ /* 0x000ea2000c1e1900 */
[----:B----4-:R-:W-:-:S03]  /*0b60*/  @P2 LOP3.LUT R2, R2, R23, RZ, 0x3c, !PT ;  /* 0x0000001702022212 */ /* 0x010fc600078e3cff */
[----:B------:R-:W4:Y:S01]  /*0b70*/  @P4 LDG.E R23, desc[UR4][R10.64+0xfc] ;  /* 0x0000fc040a174981 */ /* 0x000f22000c1e1900 */
[----:B------:R-:W-:-:S03]  /*0b80*/  @P2 LOP3.LUT R5, R5, R20, RZ, 0x3c, !PT ;  /* 0x0000001405052212 */ /* 0x000fc600078e3cff */
[----:B------:R-:W4:Y:S01]  /*0b90*/  @P4 LDG.E R20, desc[UR4][R10.64+0xf8] ;  /* 0x0000f8040a144981 */ /* 0x000f22000c1e1900 */
[----:B------:R-:W-:Y:S02]  /*0ba0*/  @P3 LOP3.LUT R2, R2, R27, RZ, 0x3c, !PT ;  /* 0x0000001b02023212 */ /* 0x000fe400078e3cff */
[----:B------:R-:W-:Y:S01]  /*0bb0*/  @P3 LOP3.LUT R4, R4, R25, RZ, 0x3c, !PT ;  /* 0x0000001904043212 */ /* 0x000fe200078e3cff */
[----:B------:R-:W4:Y:S01]  /*0bc0*/  @P5 LDG.E R27, desc[UR4][R10.64+0x110] ;  /* 0x000110040a1b5981 */ /* 0x000f22000c1e1900 */
[----:B------:R-:W-:-:S03]  /*0bd0*/  @P3 LOP3.LUT R5, R5, R24, RZ, 0x3c, !PT ;  /* 0x0000001805053212 */ /* 0x000fc600078e3cff */
[----:B------:R-:W4:Y:S04]  /*0be0*/  @P5 LDG.E R25, desc[UR4][R10.64+0x108] ;  /* 0x000108040a195981 */ /* 0x000f28000c1e1900 */
        /* <DEDUP_REMOVED lines=19> */
[----:B------:R-:W-:-:S05]  /*0d20*/  VIADD R19, R19, 0x10 ;  /* 0x0000001013137836 */ /* 0x000fca0000000000 */
[----:B------:R-:W-:Y:S02]  /*0d30*/  ISETP.NE.AND P1, PT, R19, 0x20, PT ;  /* 0x000000201300780c */ /* 0x000fe40003f25270 */
[----:B------:R-:W-:Y:S02]  /*0d40*/  @P5 LOP3.LUT R3, R3, R18, RZ, 0x3c, !PT ;  /* 0x0000001203035212 */ /* 0x000fe400078e3cff */
[----:B------:R-:W-:Y:S02]  /*0d50*/  @P6 LOP3.LUT R4, R4, R21, RZ, 0x3c, !PT ;  /* 0x0000001504046212 */ /* 0x000fe400078e3cff */
[----:B---3--:R-:W-:-:S04]  /*0d60*/  @P6 LOP3.LUT R3, R3, R22, RZ, 0x3c, !PT ;  /* 0x0000001603036212 */ /* 0x008fc800078e3cff */
[----:B--2---:R-:W-:Y:S02]  /*0d70*/  @P0 LOP3.LUT R3, R3, R26, RZ, 0x3c, !PT ;  /* 0x0000001a03030212 */ /* 0x004fe400078e3cff */
[----:B----4-:R-:W-:Y:S02]  /*0d80*/  @P6 LOP3.LUT R2, R2, R23, RZ, 0x3c, !PT ;  /* 0x0000001702026212 */ /* 0x010fe400078e3cff */
[----:B------:R-:W-:Y:S02]  /*0d90*/  @P6 LOP3.LUT R5, R5, R20, RZ, 0x3c, !PT ;  /* 0x0000001405056212 */ /* 0x000fe400078e3cff */
[----:B------:R-:W-:Y:S02]  /*0da0*/  @P0 LOP3.LUT R2, R2, R27, RZ, 0x3c, !PT ;  /* 0x0000001b02020212 */ /* 0x000fe400078e3cff */
[----:B------:R-:W-:Y:S02]  /*0db0*/  @P0 LOP3.LUT R4, R4, R25, RZ, 0x3c, !PT ;  /* 0x0000001904040212 */ /* 0x000fe400078e3cff */
[----:B------:R-:W-:Y:S01]  /*0dc0*/  @P0 LOP3.LUT R5, R5, R24, RZ, 0x3c, !PT ;  /* 0x0000001805050212 */ /* 0x000fe200078e3cff */
[----:B------:R-:W-:Y:S06]  /*0dd0*/  @P1 BRA `(.L_x_9) ;  /* 0xfffffff400481947 */ /* 0x000fec000383ffff */
[----:B------:R-:W-:-:S05]  /*0de0*/  VIADD R17, R17, 0x1 ;  /* 0x0000000111117836 */ /* 0x000fca0000000000 */
[----:B------:R-:W-:-:S13]  /*0df0*/  ISETP.NE.AND P0, PT, R17, 0x5, PT ;  /* 0x000000051100780c */ /* 0x000fda0003f05270 */
[----:B------:R-:W-:Y:S05]  /*0e00*/  @P0 BRA `(.L_x_10) ;  /* 0xfffffff400300947 */ /* 0x000fea000383ffff */
[----:B------:R1:W-:Y:S01]  /*0e10*/  STG.E.64 desc[UR4][R6.64+0x8], R4 ;  /* 0x0000080406007986 */ /* 0x0003e2000c101b04 */
[----:B------:R-:W-:Y:S01]  /*0e20*/  VIADD R14, R14, 0x1 ;  /* 0x000000010e0e7836 */ /* 0x000fe20000000000 */
[----:B------:R-:W-:Y:S02]  /*0e30*/  LOP3.LUT R11, R13, 0x3, RZ, 0xc0, !PT ;  /* 0x000000030d0b7812 */ /* 0x000fe400078ec0ff */
[----:B------:R1:W-:Y:S02]  /*0e40*/  STG.E.64 desc[UR4][R6.64+0x10], R2 ;  /* 0x0000100206007986 */ /* 0x0003e4000c101b04 */
[----:B------:R-:W-:Y:S02]  /*0e50*/  ISETP.GE.U32.AND P0, PT, R14, R11, PT ;  /* 0x0000000b0e00720c */ /* 0x000fe40003f06070 */
[----:B------:R1:W-:Y:S11]  /*0e60*/  STG.E desc[UR4][R6.64+0x4], R15 ;  /* 0x0000040f06007986 */ /* 0x0003f6000c101904 */
[----:B------:R-:W-:Y:S05]  /*0e70*/  @!P0 BRA `(.L_x_11) ;  /* 0xfffffff400048947 */ /* 0x000fea000383ffff */
.L_x_8:
[----:B------:R-:W-:Y:S05]  /*0e80*/  BSYNC.RECONVERGENT B1 ;  /* 0x0000000000017941 */ /* 0x000fea0003800200 */
.L_x_7:
[C---:B------:R-:W-:Y:S01]  /*0e90*/  ISETP.GT.U32.AND P0, PT, R13.reuse, 0x3, PT ;  /* 0x000000030d00780c */ /* 0x040fe20003f04070 */
[----:B------:R-:W-:Y:S01]  /*0ea0*/  VIADD R12, R12, 0x1 ;  /* 0x000000010c0c7836 */ /* 0x000fe20000000000 */
[--C-:B------:R-:W-:Y:S02]  /*0eb0*/  SHF.R.U64 R13, R13, 0x2, R0.reuse ;  /* 0x000000020d0d7819 */ /* 0x100fe40000001200 */
[----:B------:R-:W-:Y:S02]  /*0ec0*/  ISETP.GT.U32.AND.EX P0, PT, R0, RZ, PT, P0 ;  /* 0x000000ff0000720c */ /* 0x000fe40003f04100 */
[----:B------:R-:W-:-:S11]  /*0ed0*/  SHF.R.U32.HI R0, RZ, 0x2, R0 ;  /* 0x00000002ff007819 */ /* 0x000fd60000011600 */
[----:B------:R-:W-:Y:S05]  /*0ee0*/  @P0 BRA `(.L_x_12) ;  /* 0xfffffff000c80947 */ /* 0x000fea000383ffff */
.L_x_6:
[----:B------:R-:W-:Y:S05]  /*0ef0*/  BSYNC.RECONVERGENT B0 ;  /* 0x0000000000007941 */ /* 0x000fea0003800200 */
.L_x_5:
[----:B------:R-:W-:Y:S04]  /*0f00*/  STG.E.64 desc[UR4][R6.64+0x18], RZ ;  /* 0x000018ff06007986 */ /* 0x000fe8000c101b04 */
[----:B------:R-:W-:Y:S04]  /*0f10*/  STG.E desc[UR4][R6.64+0x20], RZ ;  /* 0x000020ff06007986 */ /* 0x000fe8000c101904 */
[----:B------:R-:W-:Y:S01]  /*0f20*/  STG.E.64 desc[UR4][R6.64+0x28], RZ ;  /* 0x000028ff06007986 */ /* 0x000fe2000c101b04 */
[----:B------:R-:W-:Y:S05]  /*0f30*/  EXIT ;  /* 0x000000000000794d */ /* 0x000fea0003800000 */
.L_x_13:
        /* <DEDUP_REMOVED lines=12> */
.L_x_16:


//--------------------- .nv.global.init           --------------------------
	.section	.nv.global.init,"aw",@progbits
	.align	4
.nv.global.init:
	.type		mrg32k3aM1SubSeq,@object
	.size		mrg32k3aM1SubSeq,(mrg32k3aM2SubSeq - mrg32k3aM1SubSeq)
mrg32k3aM1SubSeq:
        /*0000*/ 	.byte	0x0b, 0xcc, 0xee, 0x04, 0x73, 0x29, 0x8b, 0x6f, 0xf6, 0x53, 0x03, 0xf6, 0x23, 0xf6, 0xea, 0xda
        /* <DEDUP_REMOVED lines=125> */
	.type		mrg32k3aM2SubSeq,@object
	.size		mrg32k3aM2SubSeq,(mrg32k3aM1 - mrg32k3aM2SubSeq)
mrg32k3aM2SubSeq:
        /* <DEDUP_REMOVED lines=126> */
	.type		mrg32k3aM1,@object
	.size		mrg32k3aM1,(mrg32k3aM1Seq - mrg32k3aM1)
mrg32k3aM1:
        /* <DEDUP_REMOVED lines=144> */
	.type		mrg32k3aM1Seq,@object
	.size		mrg32k3aM1Seq,(mrg32k3aM2 - mrg32k3aM1Seq)
mrg32k3aM1Seq:
        /* <DEDUP_REMOVED lines=144> */
	.type		mrg32k3aM2,@object
	.size		mrg32k3aM2,(mrg32k3aM2Seq - mrg32k3aM2)
mrg32k3aM2:
        /* <DEDUP_REMOVED lines=144> */
	.type		mrg32k3aM2Seq,@object
	.size		mrg32k3aM2Seq,(precalc_xorwow_matrix - mrg32k3aM2Seq)
mrg32k3aM2Seq:
        /* <DEDUP_REMOVED lines=144> */
	.type		precalc_xorwow_matrix,@object
	.size		precalc_xorwow_matrix,(precalc_xorwow_offset_matrix - precalc_xorwow_matrix)
precalc_xorwow_matrix:
        /* <DEDUP_REMOVED lines=6400> */
	.type		precalc_xorwow_offset_matrix,@object
	.size		precalc_xorwow_offset_matrix,(.L_1 - precalc_xorwow_offset_matrix)
precalc_xorwow_offset_matrix:
        /* <DEDUP_REMOVED lines=6400> */
.L_1:


//--------------------- .nv.shared.reserved.0     --------------------------
	.section	.nv.shared.reserved.0,"aw",@nobits
	.weak		__nv_reservedSMEM_offset_0_alias
	.size		__nv_reservedSMEM_offset_0_alias, 0, 64
	.other		__nv_reservedSMEM_offset_0_alias,@"STO_CUDA_RESERVED_SHARED STV_DEFAULT"
__nv_reservedSMEM_offset_0_alias:
	.zero		0
	.zero		64


//--------------------- .nv.constant0._Z12updateKernelPbS_P17curandStateXORWOW --------------------------
	.section	.nv.constant0._Z12updateKernelPbS_P17curandStateXORWOW,"a",@progbits
	.sectionflags	@""
	.align	4
.nv.constant0._Z12updateKernelPbS_P17curandStateXORWOW:
	.zero		920


//--------------------- .nv.constant0._Z10initCurandP17curandStateXORWOWy --------------------------
	.section	.nv.constant0._Z10initCurandP17curandStateXORWOWy,"a",@progbits
	.sectionflags	@""
	.align	4
.nv.constant0._Z10initCurandP17curandStateXORWOWy:
	.zero		912


//--------------------- SYMBOLS --------------------------

	.type		.nv.reservedSmem.offset0,@object
	.size		.nv.reservedSmem.offset0,0x4
